	.headerflags	@"EF_CUDA_TEXMODE_UNIFIED EF_CUDA_64BIT_ADDRESS EF_CUDA_SM80 EF_CUDA_VIRTUAL_SM(EF_CUDA_SM80)"
	.elftype	@"ET_EXEC"


//--------------------- .nv.info                  --------------------------
	.section	.nv.info,"",@"SHT_CUDA_INFO"
	.align	4


	//----- nvinfo : EIATTR_REGCOUNT
	.align		4
        /*0000*/ 	.byte	0x04, 0x2f
        /*0002*/ 	.short	(.L_1 - .L_0)
	.align		4
.L_0:
        /*0004*/ 	.word	index@(candidate1)
        /*0008*/ 	.word	0x00000080


	//----- nvinfo : EIATTR_MAX_STACK_SIZE
	.align		4
.L_1:
        /*000c*/ 	.byte	0x04, 0x23
        /*000e*/ 	.short	(.L_3 - .L_2)
	.align		4
.L_2:
        /*0010*/ 	.word	index@(candidate1)
        /*0014*/ 	.word	0x00000000


	//----- nvinfo : EIATTR_MIN_STACK_SIZE
	.align		4
.L_3:
        /*0018*/ 	.byte	0x04, 0x12
        /*001a*/ 	.short	(.L_5 - .L_4)
	.align		4
.L_4:
        /*001c*/ 	.word	index@(candidate1)
        /*0020*/ 	.word	0x00000000


	//----- nvinfo : EIATTR_FRAME_SIZE
	.align		4
.L_5:
        /*0024*/ 	.byte	0x04, 0x11
        /*0026*/ 	.short	(.L_7 - .L_6)
	.align		4
.L_6:
        /*0028*/ 	.word	index@(candidate1)
        /*002c*/ 	.word	0x00000000
.L_7:


//--------------------- .nv.info.candidate1       --------------------------
	.section	.nv.info.candidate1,"",@"SHT_CUDA_INFO"
	.align	4


	//----- nvinfo : EIATTR_CUDA_API_VERSION
	.align		4
        /*0000*/ 	.byte	0x04, 0x37
        /*0002*/ 	.short	(.L_9 - .L_8)
.L_8:
        /*0004*/ 	.word	0x00000075


	//----- nvinfo : EIATTR_SW2861232_WAR
	.align		4
.L_9:
        /*0008*/ 	.byte	0x01, 0x35
	.zero		2


	//----- nvinfo : EIATTR_PARAM_CBANK
	.align		4
        /*000c*/ 	.byte	0x04, 0x0a
        /*000e*/ 	.short	(.L_11 - .L_10)
	.align		4
.L_10:
        /*0010*/ 	.word	index@(.nv.constant0.candidate1)
        /*0014*/ 	.short	0x0160
        /*0016*/ 	.short	0x0018


	//----- nvinfo : EIATTR_CBANK_PARAM_SIZE
	.align		4
.L_11:
        /*0018*/ 	.byte	0x03, 0x19
        /*001a*/ 	.short	0x0018


	//----- nvinfo : EIATTR_KPARAM_INFO
	.align		4
        /*001c*/ 	.byte	0x04, 0x17
        /*001e*/ 	.short	(.L_13 - .L_12)
.L_12:
        /*0020*/ 	.word	0x00000000
        /*0024*/ 	.short	0x0002
        /*0026*/ 	.short	0x0010
        /*0028*/ 	.byte	0x00, 0xf0, 0x21, 0x00


	//----- nvinfo : EIATTR_KPARAM_INFO
	.align		4
.L_13:
        /*002c*/ 	.byte	0x04, 0x17
        /*002e*/ 	.short	(.L_15 - .L_14)
.L_14:
        /*0030*/ 	.word	0x00000000
        /*0034*/ 	.short	0x0001
        /*0036*/ 	.short	0x0008
        /*0038*/ 	.byte	0x00, 0xf0, 0x21, 0x00


	//----- nvinfo : EIATTR_KPARAM_INFO
	.align		4
.L_15:
        /*003c*/ 	.byte	0x04, 0x17
        /*003e*/ 	.short	(.L_17 - .L_16)
.L_16:
        /*0040*/ 	.word	0x00000000
        /*0044*/ 	.short	0x0000
        /*0046*/ 	.short	0x0000
        /*0048*/ 	.byte	0x00, 0xf0, 0x21, 0x00


	//----- nvinfo : EIATTR_MAXREG_COUNT
	.align		4
.L_17:
        /*004c*/ 	.byte	0x03, 0x1b
        /*004e*/ 	.short	0x00ff


	//----- nvinfo : EIATTR_EXIT_INSTR_OFFSETS
	.align		4
        /*0050*/ 	.byte	0x04, 0x1c
        /*0052*/ 	.short	(.L_19 - .L_18)


	//   ....[0]....
.L_18:
        /*0054*/ 	.word	0x00004080


	//----- nvinfo : EIATTR_MAX_THREADS
	.align		4
.L_19:
        /*0058*/ 	.byte	0x04, 0x05
        /*005a*/ 	.short	(.L_21 - .L_20)
.L_20:
        /*005c*/ 	.word	0x00000070
        /*0060*/ 	.word	0x00000001
        /*0064*/ 	.word	0x00000001
.L_21:


//--------------------- .nv.rel.action            --------------------------
	.section	.nv.rel.action,"",@"SHT_CUDA_RELOCINFO"
	.align	8
	.sectionentsize	8
        /*0000*/ 	.byte	0x4b, 0x00, 0x00, 0x00, 0x00, 0x00, 0x00, 0x00, 0x00, 0x02, 0x02, 0x08, 0x10, 0x0a, 0x2f, 0x22
        /* <DEDUP_REMOVED lines=13> */


//--------------------- .nv.constant0.candidate1  --------------------------
	.section	.nv.constant0.candidate1,"a",@progbits
	.align	4
.nv.constant0.candidate1:
	.zero		376


//--------------------- .text.candidate1          --------------------------
	.section	.text.candidate1,"ax",@progbits
	.sectionflags	@"SHF_BARRIERS=1"
	.sectioninfo	@"SHI_REGISTERS=128"
	.align	128
        .global         candidate1
        .type           candidate1,@function
        .size           candidate1,(.L_x_3 - candidate1)
        .other          candidate1,@"STO_CUDA_ENTRY STV_DEFAULT"
candidate1:
.text.candidate1:
[----:B------:R-:W-:-:S02]  /*0000*/  MOV R1, c[0x0][0x28] ;  /* 0x00000a0000017a02 */ /* 0x000fc40000000f00 */
[----:B------:R-:W0:Y:S01]  /*0010*/  S2R R3, SR_TID.X ;  /* 0x0000000000037919 */ /* 0x000e220000002100 */
[----:B------:R-:W-:Y:S01]  /*0020*/  HFMA2.MMA R48, -RZ, RZ, 0, 0 ;  /* 0x00000000ff307435 */ /* 0x000fe200000001ff */
[----:B------:R-:W-:Y:S01]  /*0030*/  MOV R28, RZ ;  /* 0x000000ff001c7202 */ /* 0x000fe20000000f00 */
        /* <DEDUP_REMOVED lines=21> */
[C---:B0-----:R-:W-:Y:S01]  /*0190*/  IADD3 R49, R3.reuse, 0x2a0, RZ ;  /* 0x000002a003317810 */ /* 0x041fe20007ffe0ff */
[----:B------:R-:W-:Y:S01]  /*01a0*/  HFMA2.MMA R115, -RZ, RZ, 0, 0 ;  /* 0x00000000ff737435 */ /* 0x000fe200000001ff */
[C---:B------:R-:W-:Y:S01]  /*01b0*/  IADD3 R19, R3.reuse, 0x6, RZ ;  /* 0x0000000603137810 */ /* 0x040fe20007ffe0ff */
[----:B------:R-:W-:Y:S01]  /*01c0*/  HFMA2.MMA R87, -RZ, RZ, 0, 0 ;  /* 0x00000000ff577435 */ /* 0x000fe200000001ff */
[----:B------:R-:W-:Y:S01]  /*01d0*/  IADD3 R11, R3, 0x6d, RZ ;  /* 0x0000006d030b7810 */ /* 0x000fe20007ffe0ff */
[----:B------:R-:W-:Y:S01]  /*01e0*/  IMAD.HI R59, R49, -0x6e5d4c3b, R48 ;  /* 0x91a2b3c5313b7827 */ /* 0x000fe200078e0230 */
        /* <DEDUP_REMOVED lines=9> */
[----:B------:R-:W-:Y:S01]  /*0280*/  ULDC.64 UR4, c[0x0][0x118] ;  /* 0x0000460000047ab9 */ /* 0x000fe20000000a00 */
[C---:B------:R-:W-:Y:S01]  /*0290*/  IADD3 R37, R3.reuse, 0x150, RZ ;  /* 0x0000015003257810 */ /* 0x040fe20007ffe0ff */
[C---:B------:R-:W-:Y:S01]  /*02a0*/  IMAD.HI R18, R3.reuse, 0x38e38e39, RZ ;  /* 0x38e38e3903127827 */ /* 0x040fe200078e02ff */
[----:B------:R-:W-:-:S02]  /*02b0*/  IADD3 R13, R3, 0x4, RZ ;  /* 0x00000004030d7810 */ /* 0x000fc40007ffe0ff */
[----:B------:R-:W-:Y:S01]  /*02c0*/  IADD3 R45, R3, 0x1c0, RZ ;  /* 0x000001c0032d7810 */ /* 0x000fe20007ffe0ff */
[----:B------:R-:W-:Y:S01]  /*02d0*/  IMAD.HI R10, R21, 0x38e38e39, RZ ;  /* 0x38e38e39150a7827 */ /* 0x000fe200078e02ff */
[C---:B------:R-:W-:Y:S02]  /*02e0*/  IADD3 R9, R3.reuse, 0x6e, RZ ;  /* 0x0000006e03097810 */ /* 0x040fe40007ffe0ff */
[----:B------:R-:W-:Y:S01]  /*02f0*/  IADD3 R39, R3, 0x310, RZ ;  /* 0x0000031003277810 */ /* 0x000fe20007ffe0ff */
[----:B------:R-:W-:Y:S01]  /*0300*/  IMAD.HI R66, R29, -0x77777777, R28 ;  /* 0x888888891d427827 */ /* 0x000fe200078e021c */
[----:B------:R-:W-:Y:S02]  /*0310*/  SHF.R.U32.HI R47, RZ, 0x1f, R18 ;  /* 0x0000001fff2f7819 */ /* 0x000fe40000011612 */
[----:B------:R-:W-:Y:S01]  /*0320*/  IADD3 R17, R3, 0x6f, RZ ;  /* 0x0000006f03117810 */ /* 0x000fe20007ffe0ff */
[----:B------:R-:W-:Y:S01]  /*0330*/  IMAD.HI R28, R43, -0x6e5d4c3b, R42 ;  /* 0x91a2b3c52b1c7827 */ /* 0x000fe200078e022a */
[----:B------:R-:W-:-:S02]  /*0340*/  IADD3 R31, R3, 0xdf, RZ ;  /* 0x000000df031f7810 */ /* 0x000fc40007ffe0ff */
[----:B------:R-:W-:Y:S01]  /*0350*/  LEA.HI.SX32 R18, R18, R47, 0x1d ;  /* 0x0000002f12127211 */ /* 0x000fe200078feaff */
[----:B------:R-:W-:Y:S01]  /*0360*/  IMAD.HI R64, R7, -0x6e5d4c3b, R6 ;  /* 0x91a2b3c507407827 */ /* 0x000fe200078e0206 */
[C---:B------:R-:W-:Y:S02]  /*0370*/  IADD3 R15, R3.reuse, 0x5, RZ ;  /* 0x00000005030f7810 */ /* 0x040fe40007ffe0ff */
[----:B------:R-:W-:Y:S01]  /*0380*/  IADD3 R25, R3, 0xde, RZ ;  /* 0x000000de03197810 */ /* 0x000fe20007ffe0ff */
[----:B------:R-:W-:Y:S01]  /*0390*/  IMAD.HI R62, R27, -0x77777777, R26 ;  /* 0x888888891b3e7827 */ /* 0x000fe200078e021a */
[C---:B------:R-:W-:Y:S02]  /*03a0*/  IADD3 R46, R3.reuse, 0x1c, RZ ;  /* 0x0000001c032e7810 */ /* 0x040fe40007ffe0ff */
[----:B------:R-:W-:Y:S01]  /*03b0*/  IADD3 R23, R3, 0x7, RZ ;  /* 0x0000000703177810 */ /* 0x000fe20007ffe0ff */
[----:B------:R-:W-:Y:S01]  /*03c0*/  IMAD.HI R42, R43, 0x38e38e39, RZ ;  /* 0x38e38e392b2a7827 */ /* 0x000fe200078e02ff */
[----:B------:R-:W-:-:S02]  /*03d0*/  IADD3 R43, R3, 0x14, RZ ;  /* 0x00000014032b7810 */ /* 0x000fc40007ffe0ff */
[----:B------:R-:W-:Y:S01]  /*03e0*/  IADD3 R33, R3, 0x380, RZ ;  /* 0x0000038003217810 */ /* 0x000fe20007ffe0ff */
[----:B------:R-:W-:Y:S01]  /*03f0*/  IMAD.HI R26, R37, -0x6e5d4c3b, R36 ;  /* 0x91a2b3c5251a7827 */ /* 0x000fe200078e0224 */
[C---:B------:R-:W-:Y:S02]  /*0400*/  IADD3 R36, R3.reuse, 0x8, RZ ;  /* 0x0000000803247810 */ /* 0x040fe40007ffe0ff */
[----:B------:R-:W-:Y:S01]  /*0410*/  IADD3 R35, R3, 0x70, RZ ;  /* 0x0000007003237810 */ /* 0x000fe20007ffe0ff */
[----:B------:R-:W-:Y:S01]  /*0420*/  IMAD.HI R6, R37, 0x38e38e39, RZ ;  /* 0x38e38e3925067827 */ /* 0x000fe200078e02ff */
[----:B------:R-:W-:Y:S02]  /*0430*/  SHF.R.U32.HI R37, RZ, 0x1f, R10 ;  /* 0x0000001fff257819 */ /* 0x000fe4000001160a */
[----:B------:R-:W-:Y:S01]  /*0440*/  IADD3 R5, R3, 0xdd, RZ ;  /* 0x000000dd03057810 */ /* 0x000fe20007ffe0ff */
[----:B------:R-:W-:Y:S01]  /*0450*/  IMAD.HI R41, R13, -0x77777777, R12 ;  /* 0x888888890d297827 */ /* 0x000fe200078e020c */
[----:B------:R-:W-:-:S02]  /*0460*/  SHF.R.U32.HI R47, RZ, 0x1f, R6 ;  /* 0x0000001fff2f7819 */ /* 0x000fc40000011606 */
[----:B------:R-:W-:Y:S01]  /*0470*/  LEA.HI.SX32 R37, R10, R37, 0x1d ;  /* 0x000000250a257211 */ /* 0x000fe200078feaff */
[----:B------:R-:W-:Y:S01]  /*0480*/  IMAD.HI R50, R9, -0x6e5d4c3b, R8 ;  /* 0x91a2b3c509327827 */ /* 0x000fe200078e0208 */
[----:B------:R-:W-:Y:S02]  /*0490*/  LEA.HI.SX32 R6, R6, R47, 0x1d ;  /* 0x0000002f06067211 */ /* 0x000fe400078feaff */
[----:B------:R-:W-:Y:S01]  /*04a0*/  SHF.R.U32.HI R75, RZ, 0x1f, R48 ;  /* 0x0000001fff4b7819 */ /* 0x000fe20000011630 */
[----:B------:R-:W-:Y:S01]  /*04b0*/  IMAD.HI R12, R45, 0x38e38e39, RZ ;  /* 0x38e38e392d0c7827 */ /* 0x000fe200078e02ff */
[----:B------:R-:W-:Y:S02]  /*04c0*/  MOV R83, RZ ;  /* 0x000000ff00537202 */ /* 0x000fe40000000f00 */
[----:B------:R-:W-:Y:S01]  /*04d0*/  LEA.HI.SX32 R75, R48, R75, 0x19 ;  /* 0x0000004b304b7211 */ /* 0x000fe200078fcaff */
[----:B------:R-:W-:Y:S01]  /*04e0*/  IMAD.HI R40, R39, -0x6e5d4c3b, R38 ;  /* 0x91a2b3c527287827 */ /* 0x000fe200078e0226 */
[----:B------:R-:W-:-:S02]  /*04f0*/  IADD3 R38, R3, 0x10, RZ ;  /* 0x0000001003267810 */ /* 0x000fc40007ffe0ff */
[----:B------:R-:W-:Y:S01]  /*0500*/  SHF.R.U32.HI R51, RZ, 0x1f, R12 ;  /* 0x0000001fff337819 */ /* 0x000fe2000001160c */
[----:B------:R-:W-:Y:S01]  /*0510*/  IMAD.HI R8, R7, 0x38e38e39, RZ ;  /* 0x38e38e3907087827 */ /* 0x000fe200078e02ff */
[----:B------:R-:W-:Y:S02]  /*0520*/  MOV R105, RZ ;  /* 0x000000ff00697202 */ /* 0x000fe40000000f00 */
[----:B------:R-:W-:Y:S01]  /*0530*/  LEA.HI.SX32 R12, R12, R51, 0x1d ;  /* 0x000000330c0c7211 */ /* 0x000fe200078feaff */
[----:B------:R-:W-:Y:S01]  /*0540*/  IMAD.HI R54, R43, 0x38e38e39, RZ ;  /* 0x38e38e392b367827 */ /* 0x000fe200078e02ff */
[----:B------:R-:W-:Y:S02]  /*0550*/  SHF.R.U32.HI R47, RZ, 0x1f, R8 ;  /* 0x0000001fff2f7819 */ /* 0x000fe40000011608 */
[----:B------:R-:W-:Y:S01]  /*0560*/  SHF.R.U32.HI R51, RZ, 0x1f, R42 ;  /* 0x0000001fff337819 */ /* 0x000fe2000001162a */
[----:B------:R-:W-:Y:S01]  /*0570*/  IMAD.HI R10, R36, 0x38e38e39, RZ ;  /* 0x38e38e39240a7827 */ /* 0x000fe200078e02ff */
[----:B------:R-:W-:-:S02]  /*0580*/  LEA.HI.SX32 R8, R8, R47, 0x1d ;  /* 0x0000002f08087211 */ /* 0x000fc400078feaff */
[----:B------:R-:W-:Y:S01]  /*0590*/  MOV R99, RZ ;  /* 0x000000ff00637202 */ /* 0x000fe20000000f00 */
[----:B------:R-:W-:Y:S01]  /*05a0*/  IMAD.HI R55, R17, -0x6e5d4c3b, R16 ;  /* 0x91a2b3c511377827 */ /* 0x000fe200078e0210 */
[----:B------:R-:W-:Y:S02]  /*05b0*/  MOV R95, RZ ;  /* 0x000000ff005f7202 */ /* 0x000fe40000000f00 */
[----:B------:R-:W-:Y:S01]  /*05c0*/  MOV R101, RZ ;  /* 0x000000ff00657202 */ /* 0x000fe20000000f00 */
[----:B------:R-:W-:Y:S01]  /*05d0*/  IMAD.HI R63, R31, -0x6e5d4c3b, R30 ;  /* 0x91a2b3c51f3f7827 */ /* 0x000fe200078e021e */
[----:B------:R-:W-:-:S03]  /*05e0*/  MOV R113, RZ ;  /* 0x000000ff00717202 */ /* 0x000fc60000000f00 */
[----:B------:R-:W-:Y:S01]  /*05f0*/  IMAD.HI R16, R49, 0x38e38e39, RZ ;  /* 0x38e38e3931107827 */ /* 0x000fe200078e02ff */
[----:B------:R-:W-:-:S03]  /*0600*/  SHF.R.U32.HI R49, RZ, 0x1f, R54 ;  /* 0x0000001fff317819 */ /* 0x000fc60000011636 */
[----:B------:R-:W-:Y:S01]  /*0610*/  IMAD.HI R30, R45, -0x6e5d4c3b, R44 ;  /* 0x91a2b3c52d1e7827 */ /* 0x000fe200078e022c */
[----:B------:R-:W-:Y:S02]  /*0620*/  SHF.R.U32.HI R45, RZ, 0x1f, R10 ;  /* 0x0000001fff2d7819 */ /* 0x000fe4000001160a */
[----:B------:R-:W-:Y:S01]  /*0630*/  IADD3 R44, R3, 0x18, RZ ;  /* 0x00000018032c7810 */ /* 0x000fe20007ffe0ff */
[----:B------:R-:W-:Y:S01]  /*0640*/  IMAD.HI R52, R15, -0x77777777, R14 ;  /* 0x888888890f347827 */ /* 0x000fe200078e020e */
[----:B------:R-:W-:Y:S02]  /*0650*/  LEA.HI.SX32 R54, R54, R49, 0x1d ;  /* 0x0000003136367211 */ /* 0x000fe400078feaff */
[----:B------:R-:W-:Y:S01]  /*0660*/  LEA.HI.SX32 R47, R10, R45, 0x1d ;  /* 0x0000002d0a2f7211 */ /* 0x000fe200078feaff */
[----:B------:R-:W-:Y:S01]  /*0670*/  IMAD.HI R14, R38, 0x38e38e39, RZ ;  /* 0x38e38e39260e7827 */ /* 0x000fe200078e02ff */
[----:B------:R-:W-:Y:S02]  /*0680*/  IADD3 R49, R3, 0x20, RZ ;  /* 0x0000002003317810 */ /* 0x000fe40007ffe0ff */
[----:B------:R-:W-:Y:S01]  /*0690*/  LEA.HI.SX32 R10, R42, R51, 0x1d ;  /* 0x000000332a0a7211 */ /* 0x000fe200078feaff */
[----:B------:R-:W-:Y:S01]  /*06a0*/  IMAD.HI R60, R21, -0x77777777, R20 ;  /* 0x88888889153c7827 */ /* 0x000fe200078e0214 */
[----:B------:R-:W-:-:S02]  /*06b0*/  SHF.R.U32.HI R45, RZ, 0x1f, R14 ;  /* 0x0000001fff2d7819 */ /* 0x000fc4000001160e */
[----:B------:R-:W-:Y:S01]  /*06c0*/  SHF.R.U32.HI R71, RZ, 0x1f, R30 ;  /* 0x0000001fff477819 */ /* 0x000fe2000001161e */
[----:B------:R-:W-:Y:S01]  /*06d0*/  IMAD.HI R53, R44, 0x38e38e39, RZ ;  /* 0x38e38e392c357827 */ /* 0x000fe200078e02ff */
[----:B------:R-:W-:Y:S02]  /*06e0*/  LEA.HI.SX32 R45, R14, R45, 0x1d ;  /* 0x0000002d0e2d7211 */ /* 0x000fe400078feaff */
[----:B------:R-:W-:Y:S01]  /*06f0*/  LEA.HI.SX32 R30, R30, R71, 0x19 ;  /* 0x000000471e1e7211 */ /* 0x000fe200078fcaff */
[----:B------:R-:W-:Y:S01]  /*0700*/  IMAD.HI R20, R39, 0x38e38e39, RZ ;  /* 0x38e38e3927147827 */ /* 0x000fe200078e02ff */
[----:B------:R-:W-:Y:S02]  /*0710*/  SHF.R.U32.HI R39, RZ, 0x1f, R16 ;  /* 0x0000001fff277819 */ /* 0x000fe40000011610 */
[----:B------:R-:W-:Y:S01]  /*0720*/  SHF.R.U32.HI R14, RZ, 0x1f, R53 ;  /* 0x0000001fff0e7819 */ /* 0x000fe20000011635 */
[----:B------:R-:W-:Y:S01]  /*0730*/  IMAD.HI R61, R25, -0x6e5d4c3b, R24 ;  /* 0x91a2b3c5193d7827 */ /* 0x000fe200078e0218 */
[----:B------:R-:W-:-:S02]  /*0740*/  IADD3 R24, R3, 0x460, RZ ;  /* 0x0000046003187810 */ /* 0x000fc40007ffe0ff */
[----:B------:R-:W-:Y:S01]  /*0750*/  LEA.HI.SX32 R16, R16, R39, 0x1d ;  /* 0x0000002710107211 */ /* 0x000fe200078feaff */
[----:B------:R-:W-:Y:S01]  /*0760*/  IMAD.HI R51, R46, 0x38e38e39, RZ ;  /* 0x38e38e392e337827 */ /* 0x000fe200078e02ff */
[----:B------:R-:W-:Y:S02]  /*0770*/  SHF.R.U32.HI R39, RZ, 0x1f, R20 ;  /* 0x0000001fff277819 */ /* 0x000fe40000011614 */
[----:B------:R-:W-:Y:S01]  /*0780*/  LEA.HI.SX32 R53, R53, R14, 0x1d ;  /* 0x0000000e35357211 */ /* 0x000fe200078feaff */
[----:B------:R-:W-:Y:S01]  /*0790*/  IMAD.HI R56, R49, 0x38e38e39, RZ ;  /* 0x38e38e3931387827 */ /* 0x000fe200078e02ff */
[----:B------:R-:W-:-:S03]  /*07a0*/  LEA.HI.SX32 R14, R20, R39, 0x1d ;  /* 0x00000027140e7211 */ /* 0x000fc600078feaff */
[----:B------:R-:W-:Y:S01]  /*07b0*/  IMAD.HI R0, R3, -0x77777777, R2 ;  /* 0x8888888903007827 */ /* 0x000fe200078e0202 */
[----:B------:R-:W-:-:S03]  /*07c0*/  SHF.R.U32.HI R65, RZ, 0x1f, R56 ;  /* 0x0000001fff417819 */ /* 0x000fc60000011638 */
[----:B------:R-:W-:Y:S01]  /*07d0*/  IMAD.HI R67, R3, -0x6db6db6d, R2 ;  /* 0x9249249303437827 */ /* 0x000fe200078e0202 */
[----:B------:R-:W-:-:S03]  /*07e0*/  LEA.HI.SX32 R56, R56, R65, 0x1d ;  /* 0x0000004138387211 */ /* 0x000fc600078feaff */
[----:B------:R-:W-:Y:S01]  /*07f0*/  IMAD.HI R57, R23, -0x77777777, R22 ;  /* 0x8888888917397827 */ /* 0x000fe200078e0216 */
[----:B------:R-:W-:Y:S02]  /*0800*/  SHF.R.U32.HI R22, RZ, 0x1f, R51 ;  /* 0x0000001fff167819 */ /* 0x000fe40000011633 */
[----:B------:R-:W-:Y:S01]  /*0810*/  SHF.R.U32.HI R42, RZ, 0x1f, R67 ;  /* 0x0000001fff2a7819 */ /* 0x000fe20000011643 */
[----:B------:R-:W-:Y:S01]  /*0820*/  IMAD.HI R2, R33, -0x6e5d4c3b, R32 ;  /* 0x91a2b3c521027827 */ /* 0x000fe200078e0220 */
[----:B------:R-:W-:-:S03]  /*0830*/  LEA.HI.SX32 R51, R51, R22, 0x1d ;  /* 0x0000001633337211 */ /* 0x000fc600078feaff */
[----:B------:R-:W-:Y:S01]  /*0840*/  IMAD.HI R32, R35, -0x77777777, R34 ;  /* 0x8888888923207827 */ /* 0x000fe200078e0222 */
[----:B------:R-:W-:-:S03]  /*0850*/  SHF.R.U32.HI R77, RZ, 0x1f, R2 ;  /* 0x0000001fff4d7819 */ /* 0x000fc60000011602 */
[----:B------:R-:W-:-:S04]  /*0860*/  IMAD.HI R34, R24, 0x38e38e39, RZ ;  /* 0x38e38e3918227827 */ /* 0x000fc800078e02ff */
[----:B------:R-:W-:Y:S01]  /*0870*/  IMAD.HI R20, R35, 0x38e38e39, RZ ;  /* 0x38e38e3923147827 */ /* 0x000fe200078e02ff */
[----:B------:R-:W-:-:S03]  /*0880*/  SHF.R.U32.HI R65, RZ, 0x1f, R34 ;  /* 0x0000001fff417819 */ /* 0x000fc60000011622 */
[----:B------:R-:W-:Y:S01]  /*0890*/  IMAD.HI R22, R33, 0x38e38e39, RZ ;  /* 0x38e38e3921167827 */ /* 0x000fe200078e02ff */
[----:B------:R-:W-:Y:S02]  /*08a0*/  SHF.R.U32.HI R33, RZ, 0x1f, R20 ;  /* 0x0000001fff217819 */ /* 0x000fe40000011614 */
[----:B------:R-:W-:Y:S01]  /*08b0*/  LEA.HI.SX32 R65, R34, R65, 0x1d ;  /* 0x0000004122417211 */ /* 0x000fe200078feaff */
[----:B------:R-:W-:Y:S01]  /*08c0*/  IMAD.HI R39, R13, 0x38e38e39, RZ ;  /* 0x38e38e390d277827 */ /* 0x000fe200078e02ff */
[----:B------:R-:W-:Y:S02]  /*08d0*/  SHF.R.U32.HI R35, RZ, 0x1f, R22 ;  /* 0x0000001fff237819 */ /* 0x000fe40000011616 */
[----:B------:R-:W-:Y:S01]  /*08e0*/  SHF.R.U32.HI R34, RZ, 0x1f, R63 ;  /* 0x0000001fff227819 */ /* 0x000fe2000001163f */
[----:B------:R-:W-:Y:S01]  /*08f0*/  IMAD.HI R4, R5, -0x6e5d4c3b, R4 ;  /* 0x91a2b3c505047827 */ /* 0x000fe200078e0204 */
[----:B------:R-:W-:Y:S02]  /*0900*/  SHF.R.U32.HI R24, RZ, 0x1f, R39 ;  /* 0x0000001fff187819 */ /* 0x000fe40000011627 */
[----:B------:R-:W-:Y:S01]  /*0910*/  LEA.HI.SX32 R20, R20, R33, 0x1d ;  /* 0x0000002114147211 */ /* 0x000fe200078feaff */
[----:B------:R-:W-:Y:S01]  /*0920*/  IMAD R48, R47, -0x24, R36 ;  /* 0xffffffdc2f307824 */ /* 0x000fe200078e0224 */
[----:B------:R-:W-:Y:S01]  /*0930*/  SHF.R.U32.HI R33, RZ, 0x1f, R0 ;  /* 0x0000001fff217819 */ /* 0x000fe20000011600 */
[----:B------:R-:W-:Y:S01]  /*0940*/  IMAD R56, R56, -0x24, R49 ;  /* 0xffffffdc38387824 */ /* 0x000fe200078e0231 */
[----:B------:R-:W-:Y:S01]  /*0950*/  LEA.HI.SX32 R22, R22, R35, 0x1d ;  /* 0x0000002316167211 */ /* 0x000fe200078feaff */
[----:B------:R-:W-:Y:S01]  /*0960*/  IMAD R54, R54, -0x24, R43 ;  /* 0xffffffdc36367824 */ /* 0x000fe200078e022b */
[----:B------:R-:W-:Y:S01]  /*0970*/  SHF.R.U32.HI R35, RZ, 0x1f, R66 ;  /* 0x0000001fff237819 */ /* 0x000fe20000011642 */
[----:B------:R-:W-:Y:S01]  /*0980*/  IMAD R46, R51, -0x24, R46 ;  /* 0xffffffdc332e7824 */ /* 0x000fe200078e022e */
[----:B------:R-:W-:-:S02]  /*0990*/  LEA.HI.SX32 R63, R63, R34, 0x19 ;  /* 0x000000223f3f7211 */ /* 0x000fc400078fcaff */
[----:B------:R-:W-:Y:S02]  /*09a0*/  LEA.HI.SX32 R39, R39, R24, 0x1d ;  /* 0x0000001827277211 */ /* 0x000fe400078feaff */
[----:B------:R-:W-:Y:S01]  /*09b0*/  SHF.R.U32.HI R34, RZ, 0x1f, R57 ;  /* 0x0000001fff227819 */ /* 0x000fe20000011639 */
[----:B------:R-:W-:Y:S01]  /*09c0*/  IMAD R31, R63, -0xe1, R31 ;  /* 0xffffff1f3f1f7824 */ /* 0x000fe200078e021f */
[----:B------:R-:W-:Y:S02]  /*09d0*/  LEA.HI.SX32 R24, R0, R33, 0x1d ;  /* 0x0000002100187211 */ /* 0x000fe400078feaff */
[----:B------:R-:W-:Y:S02]  /*09e0*/  LEA.HI.SX32 R0, R67, R42, 0x1e ;  /* 0x0000002a43007211 */ /* 0x000fe400078ff2ff */
[----:B------:R-:W-:Y:S02]  /*09f0*/  LEA.HI.SX32 R67, R66, R35, 0x1d ;  /* 0x0000002342437211 */ /* 0x000fe400078feaff */
[----:B------:R-:W-:Y:S01]  /*0a00*/  SHF.R.U32.HI R35, RZ, 0x1f, R62 ;  /* 0x0000001fff237819 */ /* 0x000fe2000001163e */
[----:B------:R-:W-:Y:S01]  /*0a10*/  IMAD R84, R0, -0x7, R3 ;  /* 0xfffffff900547824 */ /* 0x000fe200078e0203 */
[----:B------:R-:W-:Y:S01]  /*0a20*/  LEA.HI.SX32 R109, R57, R34, 0x1d ;  /* 0x00000022396d7211 */ /* 0x000fe200078feaff */
[----:B------:R-:W-:Y:S01]  /*0a30*/  IMAD R36, R67, -0xf, R29 ;  /* 0xfffffff143247824 */ /* 0x000fe200078e021d */
[----:B------:R-:W0:Y:S01]  /*0a40*/  S2R R57, SR_CTAID.X ;  /* 0x0000000000397919 */ /* 0x000e220000002500 */
[----:B------:R-:W-:-:S02]  /*0a50*/  LEA.HI.SX32 R69, R62, R35, 0x1d ;  /* 0x000000233e457211 */ /* 0x000fc400078feaff */
[----:B------:R-:W-:Y:S01]  /*0a60*/  SHF.R.U32.HI R35, RZ, 0x1f, R60 ;  /* 0x0000001fff237819 */ /* 0x000fe2000001163c */
[----:B------:R-:W-:Y:S01]  /*0a70*/  IMAD R109, R109, -0xf, R23 ;  /* 0xfffffff16d6d7824 */ /* 0x000fe200078e0217 */
[----:B------:R-:W-:Y:S01]  /*0a80*/  SHF.R.U32.HI R42, RZ, 0x1f, R61 ;  /* 0x0000001fff2a7819 */ /* 0x000fe2000001163d */
[----:B------:R-:W-:Y:S01]  /*0a90*/  IMAD R69, R69, -0xf, R27 ;  /* 0xfffffff145457824 */ /* 0x000fe200078e021b */
[----:B------:R-:W-:Y:S02]  /*0aa0*/  LEA.HI.SX32 R73, R60, R35, 0x1d ;  /* 0x000000233c497211 */ /* 0x000fe400078feaff */
[----:B------:R-:W-:Y:S02]  /*0ab0*/  SHF.R.U32.HI R62, RZ, 0x1f, R59 ;  /* 0x0000001fff3e7819 */ /* 0x000fe4000001163b */
[----:B------:R-:W-:Y:S01]  /*0ac0*/  SHF.R.U32.HI R35, RZ, 0x1f, R58 ;  /* 0x0000001fff237819 */ /* 0x000fe2000001163a */
[----:B------:R-:W-:Y:S01]  /*0ad0*/  IMAD R73, R73, -0xf, R21 ;  /* 0xfffffff149497824 */ /* 0x000fe200078e0215 */
[----:B------:R-:W-:-:S02]  /*0ae0*/  LEA.HI.SX32 R71, R61, R42, 0x19 ;  /* 0x0000002a3d477211 */ /* 0x000fc400078fcaff */
[----:B------:R-:W-:Y:S02]  /*0af0*/  LEA.HI.SX32 R42, R59, R62, 0x19 ;  /* 0x0000003e3b2a7211 */ /* 0x000fe400078fcaff */
[----:B------:R-:W-:Y:S01]  /*0b00*/  LEA.HI.SX32 R107, R58, R35, 0x1d ;  /* 0x000000233a6b7211 */ /* 0x000fe200078feaff */
[----:B------:R-:W-:Y:S01]  /*0b10*/  IMAD R25, R71, -0xe1, R25 ;  /* 0xffffff1f47197824 */ /* 0x000fe200078e0219 */
[----:B------:R-:W-:Y:S01]  /*0b20*/  SHF.R.U32.HI R59, RZ, 0x1f, R26 ;  /* 0x0000001fff3b7819 */ /* 0x000fe2000001161a */
[----:B------:R-:W-:Y:S01]  /*0b30*/  IMAD R42, R42, 0xc4, R73 ;  /* 0x000000c42a2a7824 */ /* 0x000fe200078e0249 */
[----:B------:R-:W-:Y:S01]  /*0b40*/  SHF.R.U32.HI R35, RZ, 0x1f, R52 ;  /* 0x0000001fff237819 */ /* 0x000fe20000011634 */
[----:B------:R-:W-:Y:S01]  /*0b50*/  IMAD R107, R107, -0xf, R19 ;  /* 0xfffffff16b6b7824 */ /* 0x000fe200078e0213 */
[----:B------:R-:W-:Y:S01]  /*0b60*/  SHF.R.U32.HI R34, RZ, 0x1f, R55 ;  /* 0x0000001fff227819 */ /* 0x000fe20000011637 */
[----:B------:R-:W-:Y:S01]  /*0b70*/  IMAD R19, R75, -0xe1, R11 ;  /* 0xffffff1f4b137824 */ /* 0x000fe200078e020b */
[----:B------:R-:W-:Y:S01]  /*0b80*/  SHF.R.U32.HI R61, RZ, 0x1f, R50 ;  /* 0x0000001fff3d7819 */ /* 0x000fe20000011632 */
[C---:B0-----:R-:W-:Y:S01]  /*0b90*/  IMAD R11, R57.reuse, 0x24000, R48 ;  /* 0x00024000390b7824 */ /* 0x041fe200078e0230 */
[----:B------:R-:W-:Y:S01]  /*0ba0*/  SHF.R.U32.HI R33, RZ, 0x1f, R64 ;  /* 0x0000001fff217819 */ /* 0x000fe20000011640 */
[----:B------:R-:W-:Y:S01]  /*0bb0*/  IMAD R43, R57, 0x24000, R56 ;  /* 0x00024000392b7824 */ /* 0x000fe200078e0238 */
[----:B------:R-:W-:-:S02]  /*0bc0*/  LEA.HI.SX32 R26, R26, R59, 0x19 ;  /* 0x0000003b1a1a7211 */ /* 0x000fc400078fcaff */
[----:B------:R-:W-:Y:S01]  /*0bd0*/  LEA.HI.SX32 R85, R52, R35, 0x1d ;  /* 0x0000002334557211 */ /* 0x000fe200078feaff */
[----:B------:R-:W-:Y:S01]  /*0be0*/  IMAD R52, R53, -0x24, R44 ;  /* 0xffffffdc35347824 */ /* 0x000fe200078e022c */
[----:B------:R-:W-:Y:S01]  /*0bf0*/  LEA.HI.SX32 R55, R55, R34, 0x19 ;  /* 0x0000002237377211 */ /* 0x000fe200078fcaff */
[----:B------:R-:W-:Y:S01]  /*0c00*/  IMAD R44, R37, -0x24, R21 ;  /* 0xffffffdc252c7824 */ /* 0x000fe200078e0215 */
[----:B------:R-:W-:Y:S01]  /*0c10*/  SHF.R.U32.HI R59, RZ, 0x1f, R28 ;  /* 0x0000001fff3b7819 */ /* 0x000fe2000001161c */
[----:B------:R-:W-:Y:S01]  /*0c20*/  IMAD R85, R85, -0xf, R15 ;  /* 0xfffffff155557824 */ /* 0x000fe200078e020f */
[----:B------:R-:W-:Y:S01]  /*0c30*/  LEA.HI.SX32 R61, R50, R61, 0x19 ;  /* 0x0000003d323d7211 */ /* 0x000fe200078fcaff */
[----:B------:R-:W-:Y:S01]  /*0c40*/  IMAD R50, R45, -0x24, R38 ;  /* 0xffffffdc2d327824 */ /* 0x000fe200078e0226 */
[----:B------:R-:W-:Y:S01]  /*0c50*/  SHF.R.U32.HI R34, RZ, 0x1f, R41 ;  /* 0x0000001fff227819 */ /* 0x000fe20000011629 */
[----:B------:R-:W-:Y:S01]  /*0c60*/  IMAD R37, R57, 0x24000, R54 ;  /* 0x0002400039257824 */ /* 0x000fe200078e0236 */
[----:B------:R-:W-:Y:S01]  /*0c70*/  LEA.HI.SX32 R33, R64, R33, 0x19 ;  /* 0x0000002140217211 */ /* 0x000fe200078fcaff */
[----:B------:R-:W-:Y:S01]  /*0c80*/  IMAD R15, R61, -0xe1, R9 ;  /* 0xffffff1f3d0f7824 */ /* 0x000fe200078e0209 */
[----:B------:R-:W-:Y:S01]  /*0c90*/  SHF.R.U32.HI R35, RZ, 0x1f, R40 ;  /* 0x0000001fff237819 */ /* 0x000fe20000011628 */
[----:B------:R-:W-:Y:S01]  /*0ca0*/  IMAD R9, R24, -0xf, R3 ;  /* 0xfffffff118097824 */ /* 0x000fe200078e0203 */
[----:B------:R-:W-:Y:S01]  /*0cb0*/  SHF.R.U32.HI R79, RZ, 0x1f, R4 ;  /* 0x0000001fff4f7819 */ /* 0x000fe20000011604 */
[----:B------:R-:W-:Y:S01]  /*0cc0*/  IMAD R29, R57, 0x24000, R50 ;  /* 0x00024000391d7824 */ /* 0x000fe200078e0232 */
[----:B------:R-:W-:Y:S01]  /*0cd0*/  LEA.HI.SX32 R28, R28, R59, 0x19 ;  /* 0x0000003b1c1c7211 */ /* 0x000fe200078fcaff */
[----:B------:R-:W-:Y:S01]  /*0ce0*/  IMAD R23, R33, -0xe1, R7 ;  /* 0xffffff1f21177824 */ /* 0x000fe200078e0207 */
[----:B------:R-:W-:Y:S01]  /*0cf0*/  LEA.HI.SX32 R59, R41, R34, 0x1d ;  /* 0x00000022293b7211 */ /* 0x000fe200078feaff */
[----:B------:R-:W-:Y:S01]  /*0d00*/  IMAD R38, R18, -0x24, R3 ;  /* 0xffffffdc12267824 */ /* 0x000fe200078e0203 */
[----:B------:R-:W-:Y:S01]  /*0d10*/  SHF.R.U32.HI R41, RZ, 0x1f, R32 ;  /* 0x0000001fff297819 */ /* 0x000fe20000011620 */
[----:B------:R-:W-:Y:S01]  /*0d20*/  IMAD R7, R8, 0x1200, R11 ;  /* 0x0000120008077824 */ /* 0x000fe200078e020b */
[----:B------:R-:W-:Y:S01]  /*0d30*/  LEA.HI.SX32 R35, R40, R35, 0x19 ;  /* 0x0000002328237211 */ /* 0x000fe200078fcaff */
[----:B------:R-:W-:Y:S01]  /*0d40*/  IMAD R40, R39, -0x24, R13 ;  /* 0xffffffdc27287824 */ /* 0x000fe200078e020d */
[----:B------:R-:W-:Y:S01]  /*0d50*/  LEA.HI.SX32 R79, R4, R79, 0x19 ;  /* 0x0000004f044f7211 */ /* 0x000fe200078fcaff */
[----:B------:R-:W-:Y:S01]  /*0d60*/  IMAD R39, R57, 0x24000, R52 ;  /* 0x0002400039277824 */ /* 0x000fe200078e0234 */
[----:B------:R-:W-:Y:S01]  /*0d70*/  LEA.HI.SX32 R32, R32, R41, 0x1d ;  /* 0x0000002920207211 */ /* 0x000fe200078feaff */
[----:B------:R-:W-:Y:S01]  /*0d80*/  IMAD R8, R12, 0x1200, R29 ;  /* 0x000012000c087824 */ /* 0x000fe200078e021d */
[----:B------:R-:W-:Y:S01]  /*0d90*/  ISETP.GE.AND P3, PT, R9, 0x1, PT ;  /* 0x000000010900780c */ /* 0x000fe20003f66270 */
[----:B------:R-:W-:Y:S01]  /*0da0*/  IMAD R41, R57, 0x24000, R46 ;  /* 0x0002400039297824 */ /* 0x000fe200078e022e */
[----:B------:R-:W-:Y:S01]  /*0db0*/  LEA.HI.SX32 R34, R2, R77, 0x19 ;  /* 0x0000004d02227211 */ /* 0x000fe200078fcaff */
[----:B------:R-:W-:Y:S01]  /*0dc0*/  IMAD R116, R24, 0xe, R9 ;  /* 0x0000000e18747824 */ /* 0x000fe200078e0209 */
[----:B------:R-:W-:Y:S01]  /*0dd0*/  HFMA2.MMA R24, -RZ, RZ, 0, 0 ;  /* 0x00000000ff187435 */ /* 0x000fe200000001ff */
[----:B------:R-:W-:Y:S01]  /*0de0*/  IMAD R12, R22, 0x1200, R43 ;  /* 0x00001200160c7824 */ /* 0x000fe200078e022b */
[----:B------:R-:W-:Y:S01]  /*0df0*/  HFMA2.MMA R22, -RZ, RZ, 0, 0 ;  /* 0x00000000ff167435 */ /* 0x000fe200000001ff */
[----:B------:R-:W-:Y:S01]  /*0e00*/  IMAD R21, R79, -0xe1, R5 ;  /* 0xffffff1f4f157824 */ /* 0x000fe200078e0205 */
[----:B------:R-:W-:Y:S01]  /*0e10*/  ISETP.GE.AND P1, PT, R69, 0x1, PT ;  /* 0x000000014500780c */ /* 0x000fe20003f26270 */
[----:B------:R-:W-:Y:S01]  /*0e20*/  IMAD R9, R10, 0x1200, R37 ;  /* 0x000012000a097824 */ /* 0x000fe200078e0225 */
[----:B------:R-:W-:Y:S01]  /*0e30*/  ISETP.GE.AND P0, PT, R36, 0x1, PT ;  /* 0x000000012400780c */ /* 0x000fe20003f06270 */
[----:B------:R-:W-:Y:S01]  /*0e40*/  IMAD R5, R57, 0x24000, R38 ;  /* 0x0002400039057824 */ /* 0x000fe200078e0226 */
[----:B------:R-:W-:Y:S01]  /*0e50*/  ISETP.GE.AND P2, PT, R73, 0x1, PT ;  /* 0x000000014900780c */ /* 0x000fe20003f46270 */
[----:B------:R-:W-:Y:S01]  /*0e60*/  IMAD R10, R16, 0x1200, R39 ;  /* 0x00001200100a7824 */ /* 0x000fe200078e0227 */
[----:B------:R-:W-:Y:S01]  /*0e70*/  HFMA2.MMA R16, -RZ, RZ, 0, 0 ;  /* 0x00000000ff107435 */ /* 0x000fe200000001ff */
[----:B------:R-:W-:Y:S01]  /*0e80*/  IMAD R11, R14, 0x1200, R41 ;  /* 0x000012000e0b7824 */ /* 0x000fe200078e0229 */
[----:B------:R-:W-:Y:S01]  /*0e90*/  MOV R14, RZ ;  /* 0x000000ff000e7202 */ /* 0x000fe20000000f00 */
[----:B------:R-:W-:Y:S01]  /*0ea0*/  IMAD R27, R57, 0x24000, R44 ;  /* 0x00024000391b7824 */ /* 0x000fe200078e022c */
[----:B------:R-:W-:Y:S01]  /*0eb0*/  ISETP.LT.OR P0, PT, R23, 0xf, !P0 ;  /* 0x0000000f1700780c */ /* 0x000fe20004701670 */
[--C-:B------:R-:W-:Y:S01]  /*0ec0*/  IMAD R2, R57, 0x24000, R13.reuse ;  /* 0x0002400039027824 */ /* 0x100fe200078e020d */
[----:B------:R-:W-:Y:S01]  /*0ed0*/  HFMA2.MMA R41, -RZ, RZ, 0, 0 ;  /* 0x00000000ff297435 */ /* 0x000fe200000001ff */
[----:B------:R-:W-:Y:S01]  /*0ee0*/  IMAD R4, R59, -0xf, R13 ;  /* 0xfffffff13b047824 */ /* 0x000fe200078e020d */
[----:B------:R-:W-:Y:S01]  /*0ef0*/  HFMA2.MMA R37, -RZ, RZ, 0, 0 ;  /* 0x00000000ff257435 */ /* 0x000fe200000001ff */
[----:B------:R-:W-:Y:S01]  /*0f00*/  IMAD R5, R18, 0x1200, R5 ;  /* 0x0000120012057824 */ /* 0x000fe200078e0205 */
[----:B------:R-:W-:Y:S01]  /*0f10*/  HFMA2.MMA R18, -RZ, RZ, 0, 0 ;  /* 0x00000000ff127435 */ /* 0x000fe200000001ff */
[----:B------:R-:W-:Y:S01]  /*0f20*/  IMAD R13, R57, 0x24000, R40 ;  /* 0x00024000390d7824 */ /* 0x000fe200078e0228 */
[----:B------:R-:W-:Y:S01]  /*0f30*/  ISETP.LT.OR P1, PT, R31, 0xf, !P1 ;  /* 0x0000000f1f00780c */ /* 0x000fe20004f21670 */
[----:B------:R-:W-:Y:S01]  /*0f40*/  IMAD R17, R55, -0xe1, R17 ;  /* 0xffffff1f37117824 */ /* 0x000fe200078e0211 */
[----:B------:R-:W-:Y:S01]  /*0f50*/  ISETP.LT.OR P2, PT, R25, 0xf, !P2 ;  /* 0x0000000f1900780c */ /* 0x000fe20005741670 */
[----:B------:R-:W-:Y:S01]  /*0f60*/  IMAD R6, R6, 0x1200, R27 ;  /* 0x0000120006067824 */ /* 0x000fe200078e021b */
[----:B------:R-:W-:Y:S01]  /*0f70*/  ISETP.LT.OR P3, PT, R3, 0xf, !P3 ;  /* 0x0000000f0300780c */ /* 0x000fe20005f61670 */
[----:B------:R-:W-:Y:S01]  /*0f80*/  IMAD.HI R27, R15, -0x77777777, R14 ;  /* 0x888888890f1b7827 */ /* 0x000fe200078e020e */
[----:B------:R-:W-:-:S03]  /*0f90*/  IADD3 R116, R116, -0xf, RZ ;  /* 0xfffffff174747810 */ /* 0x000fc60007ffe0ff */
[----:B------:R-:W-:Y:S01]  /*0fa0*/  IMAD R13, R20, 0x1200, R13 ;  /* 0x00001200140d7824 */ /* 0x000fe200078e020d */
[----:B------:R-:W-:Y:S01]  /*0fb0*/  MOV R20, RZ ;  /* 0x000000ff00147202 */ /* 0x000fe20000000f00 */
[----:B------:R-:W-:-:S04]  /*0fc0*/  IMAD.HI R14, R23, -0x77777777, R22 ;  /* 0x88888889170e7827 */ /* 0x000fc800078e0216 */
[----:B------:R-:W-:Y:S01]  /*0fd0*/  IMAD R69, R30, 0xc4, R69 ;  /* 0x000000c41e457824 */ /* 0x000fe200078e0245 */
[----:B------:R-:W-:Y:S01]  /*0fe0*/  MOV R30, RZ ;  /* 0x000000ff001e7202 */ /* 0x000fe20000000f00 */
[----:B------:R-:W-:Y:S01]  /*0ff0*/  IMAD.HI R16, R17, -0x77777777, R16 ;  /* 0x8888888911107827 */ /* 0x000fe200078e0210 */
[----:B------:R-:W-:Y:S02]  /*1000*/  SHF.R.U32.HI R15, RZ, 0x1f, R14 ;  /* 0x0000001fff0f7819 */ /* 0x000fe4000001160e */
[----:B------:R-:W-:Y:S01]  /*1010*/  IADD3 R108, R69, -0xf, RZ ;  /* 0xfffffff1456c7810 */ /* 0x000fe20007ffe0ff */
[----:B------:R-:W-:Y:S01]  /*1020*/  IMAD R33, R33, 0xc4, R36 ;  /* 0x000000c421217824 */ /* 0x000fe200078e0224 */
[----:B------:R-:W-:Y:S01]  /*1030*/  SHF.R.U32.HI R17, RZ, 0x1f, R16 ;  /* 0x0000001fff117819 */ /* 0x000fe20000011610 */
[----:B------:R-:W-:Y:S01]  /*1040*/  IMAD.HI R29, R19, -0x77777777, R18 ;  /* 0x88888889131d7827 */ /* 0x000fe200078e0212 */
[----:B------:R-:W-:Y:S02]  /*1050*/  LEA.HI.SX32 R15, R14, R15, 0x1d ;  /* 0x0000000f0e0f7211 */ /* 0x000fe400078feaff */
[----:B------:R-:W-:Y:S01]  /*1060*/  IADD3 R112, R33, -0xf, RZ ;  /* 0xfffffff121707810 */ /* 0x000fe20007ffe0ff */
[----:B------:R-:W-:Y:S01]  /*1070*/  IMAD.HI R36, R21, -0x77777777, R20 ;  /* 0x8888888915247827 */ /* 0x000fe200078e0214 */
[----:B------:R-:W-:-:S02]  /*1080*/  LEA.HI.SX32 R17, R16, R17, 0x1d ;  /* 0x0000001110117211 */ /* 0x000fc400078feaff */
[----:B------:R-:W-:Y:S01]  /*1090*/  SHF.R.U32.HI R14, RZ, 0x1f, R27 ;  /* 0x0000001fff0e7819 */ /* 0x000fe2000001161b */
[----:B------:R-:W-:Y:S01]  /*10a0*/  IMAD.HI R18, R31, -0x77777777, R30 ;  /* 0x888888891f127827 */ /* 0x000fe200078e021e */
[----:B------:R-:W-:Y:S02]  /*10b0*/  SHF.R.U32.HI R16, RZ, 0x1f, R29 ;  /* 0x0000001fff107819 */ /* 0x000fe4000001161d */
[----:B------:R-:W-:Y:S01]  /*10c0*/  SHF.R.U32.HI R23, RZ, 0x1f, R36 ;  /* 0x0000001fff177819 */ /* 0x000fe20000011624 */
[----:B------:R-:W-:Y:S01]  /*10d0*/  IMAD.HI R20, R25, -0x77777777, R24 ;  /* 0x8888888919147827 */ /* 0x000fe200078e0218 */
[----:B------:R-:W-:Y:S02]  /*10e0*/  SHF.R.U32.HI R19, RZ, 0x1f, R18 ;  /* 0x0000001fff137819 */ /* 0x000fe40000011612 */
[----:B------:R-:W-:Y:S01]  /*10f0*/  LEA.HI.SX32 R106, R27, R14, 0x1d ;  /* 0x0000000e1b6a7211 */ /* 0x000fe200078feaff */
[----:B------:R-:W-:Y:S01]  /*1100*/  IMAD R26, R26, 0xc4, R107 ;  /* 0x000000c41a1a7824 */ /* 0x000fe200078e026b */
[----:B------:R-:W-:Y:S01]  /*1110*/  SHF.R.U32.HI R21, RZ, 0x1f, R20 ;  /* 0x0000001fff157819 */ /* 0x000fe20000011614 */
[----:B------:R-:W-:Y:S01]  /*1120*/  IMAD R28, R28, 0xc4, R85 ;  /* 0x000000c41c1c7824 */ /* 0x000fe200078e0255 */
[----:B------:R-:W-:Y:S01]  /*1130*/  LEA.HI.SX32 R19, R18, R19, 0x1d ;  /* 0x0000001312137211 */ /* 0x000fe200078feaff */
[----:B------:R-:W-:Y:S01]  /*1140*/  IMAD R35, R35, 0xc4, R4 ;  /* 0x000000c423237824 */ /* 0x000fe200078e0204 */
[----:B------:R-:W-:Y:S01]  /*1150*/  IADD3 R26, R26, -0xf, RZ ;  /* 0xfffffff11a1a7810 */ /* 0x000fe20007ffe0ff */
[----:B------:R-:W-:Y:S01]  /*1160*/  IMAD R34, R34, 0xc4, R3 ;  /* 0x000000c422227824 */ /* 0x000fe200078e0203 */
[----:B------:R-:W-:Y:S01]  /*1170*/  LEA.HI.SX32 R21, R20, R21, 0x1d ;  /* 0x0000001514157211 */ /* 0x000fe200078feaff */
[----:B------:R-:W-:Y:S01]  /*1180*/  IMAD R112, R15, 0xe, R112 ;  /* 0x0000000e0f707824 */ /* 0x000fe200078e0270 */
[----:B------:R-:W-:Y:S01]  /*1190*/  IADD3 R15, R28, -0xf, RZ ;  /* 0xfffffff11c0f7810 */ /* 0x000fe20007ffe0ff */
[----:B------:R-:W-:Y:S01]  /*11a0*/  IMAD R32, R32, 0xe, R109 ;  /* 0x0000000e20207824 */ /* 0x000fe200078e026d */
[----:B------:R-:W-:Y:S01]  /*11b0*/  LEA.HI.SX32 R16, R29, R16, 0x1d ;  /* 0x000000101d107211 */ /* 0x000fe200078feaff */
[----:B------:R-:W-:Y:S01]  /*11c0*/  IMAD R110, R17, 0xe, R26 ;  /* 0x0000000e116e7824 */ /* 0x000fe200078e021a */
[----:B------:R-:W-:Y:S01]  /*11d0*/  LEA.HI.SX32 R23, R36, R23, 0x1d ;  /* 0x0000001724177211 */ /* 0x000fe200078feaff */
[----:B------:R-:W-:Y:S01]  /*11e0*/  IMAD R106, R106, 0xe, R15 ;  /* 0x0000000e6a6a7824 */ /* 0x000fe200078e020f */
[----:B------:R-:W-:Y:S01]  /*11f0*/  IADD3 R14, R42, -0xf, RZ ;  /* 0xfffffff12a0e7810 */ /* 0x000fe20007ffe0ff */
[----:B------:R-:W-:Y:S01]  /*1200*/  IMAD R2, R65, 0x1200, R2 ;  /* 0x0000120041027824 */ /* 0x000fe200078e0202 */
[----:B------:R-:W-:Y:S01]  /*1210*/  IADD3 R35, R35, -0xf, RZ ;  /* 0xfffffff123237810 */ /* 0x000fe20007ffe0ff */
[----:B------:R-:W-:Y:S01]  /*1220*/  IMAD R108, R19, 0xe, R108 ;  /* 0x0000000e136c7824 */ /* 0x000fe200078e026c */
[----:B------:R-:W-:Y:S01]  /*1230*/  IADD3 R34, R34, -0x4, RZ ;  /* 0xfffffffc22227810 */ /* 0x000fe20007ffe0ff */
[----:B------:R-:W-:Y:S01]  /*1240*/  IMAD R14, R21, 0xe, R14 ;  /* 0x0000000e150e7824 */ /* 0x000fe200078e020e */
[----:B------:R-:W-:Y:S01]  /*1250*/  MOV R69, RZ ;  /* 0x000000ff00457202 */ /* 0x000fe20000000f00 */
[----:B------:R-:W-:Y:S01]  /*1260*/  IMAD R15, R16, 0xe, R35 ;  /* 0x0000000e100f7824 */ /* 0x000fe200078e0223 */
[----:B------:R-:W-:Y:S01]  /*1270*/  MOV R17, RZ ;  /* 0x000000ff00117202 */ /* 0x000fe20000000f00 */
[----:B------:R-:W-:Y:S01]  /*1280*/  IMAD R80, R23, 0xe, R34 ;  /* 0x0000000e17507824 */ /* 0x000fe200078e0222 */
[----:B------:R-:W-:-:S02]  /*1290*/  IADD3 R114, R32, -0xf, RZ ;  /* 0xfffffff120727810 */ /* 0x000fc40007ffe0ff */
.L_x_1:
[----:B------:R-:W-:Y:S01]  /*12a0*/  ISETP.GE.AND P6, PT, R107, 0x1, PT ;  /* 0x000000016b00780c */ /* 0x000fe20003fc6270 */
[----:B------:R-:W-:Y:S01]  /*12b0*/  @!P3 IMAD R18, R83, 0x310, R116 ;  /* 0x000003105312b824 */ /* 0x000fe200078e0274 */
[----:B------:R-:W-:Y:S01]  /*12c0*/  ISETP.GE.AND P5, PT, R109, 0x1, PT ;  /* 0x000000016d00780c */ /* 0x000fe20003fa6270 */
[----:B------:R-:W-:Y:S01]  /*12d0*/  @!P0 IMAD R22, R83, 0x310, R112 ;  /* 0x0000031053168824 */ /* 0x000fe200078e0270 */
[----:B------:R-:W-:Y:S01]  /*12e0*/  ISETP.GE.AND P4, PT, R85, 0x1, PT ;  /* 0x000000015500780c */ /* 0x000fe20003f86270 */
[----:B------:R-:W-:Y:S01]  /*12f0*/  @!P1 IMAD R26, R83, 0x310, R108 ;  /* 0x00000310531a9824 */ /* 0x000fe200078e026c */
[----:B------:R-:W-:-:S02]  /*1300*/  MOV R81, 0x4 ;  /* 0x0000000400517802 */ /* 0x000fc40000000f00 */
[----:B------:R-:W-:Y:S02]  /*1310*/  MOV R16, RZ ;  /* 0x000000ff00107202 */ /* 0x000fe40000000f00 */
[----:B------:R-:W-:Y:S01]  /*1320*/  MOV R36, RZ ;  /* 0x000000ff00247202 */ /* 0x000fe20000000f00 */
[-C--:B------:R-:W-:Y:S01]  /*1330*/  @!P3 IMAD.WIDE R18, R18, R81.reuse, c[0x0][0x160] ;  /* 0x000058001212b625 */ /* 0x080fe200078e0251 */
[----:B------:R-:W-:Y:S01]  /*1340*/  MOV R32, RZ ;  /* 0x000000ff00207202 */ /* 0x000fe20000000f00 */
[----:B------:R-:W-:Y:S06]  /*1350*/  BAR.SYNC 0x0 ;  /* 0x0000000000007b1d */ /* 0x000fec0000000000 */
[C---:B------:R-:W-:Y:S01]  /*1360*/  @P6 IMAD R24, R83.reuse, 0x310, R110 ;  /* 0x0000031053186824 */ /* 0x040fe200078e026e */
[----:B------:R0:W2:Y:S01]  /*1370*/  @!P3 LDG.E.CONSTANT R16, [R18.64] ;  /* 0x000000041210b981 */ /* 0x0000a2000c1e9900 */
[----:B------:R-:W-:Y:S01]  /*1380*/  @P5 IMAD R20, R83, 0x310, R114 ;  /* 0x0000031053145824 */ /* 0x000fe200078e0272 */
[----:B------:R-:W-:Y:S01]  /*1390*/  MOV R34, RZ ;  /* 0x000000ff00227202 */ /* 0x000fe20000000f00 */
[----:B------:R-:W-:Y:S01]  /*13a0*/  @P6 IMAD.WIDE R24, R24, R81, c[0x0][0x160] ;  /* 0x0000580018186625 */ /* 0x000fe200078e0251 */
[----:B------:R-:W-:-:S02]  /*13b0*/  MOV R40, RZ ;  /* 0x000000ff00287202 */ /* 0x000fc40000000f00 */
[----:B------:R-:W-:Y:S01]  /*13c0*/  MOV R38, RZ ;  /* 0x000000ff00267202 */ /* 0x000fe20000000f00 */
[-C--:B------:R-:W-:Y:S01]  /*13d0*/  @P5 IMAD.WIDE R20, R20, R81.reuse, c[0x0][0x160] ;  /* 0x0000580014145625 */ /* 0x080fe200078e0251 */
[----:B------:R1:W3:Y:S03]  /*13e0*/  @P6 LDG.E.CONSTANT R36, [R24.64] ;  /* 0x0000000418246981 */ /* 0x0002e6000c1e9900 */
[----:B0-----:R-:W-:Y:S01]  /*13f0*/  @P4 IMAD R18, R83, 0x310, R106 ;  /* 0x0000031053124824 */ /* 0x001fe200078e026a */
[----:B------:R-:W-:Y:S01]  /*1400*/  ISETP.GE.AND P6, PT, R4, 0x1, PT ;  /* 0x000000010400780c */ /* 0x000fe20003fc6270 */
[-C--:B------:R-:W-:Y:S01]  /*1410*/  @!P0 IMAD.WIDE R22, R22, R81.reuse, c[0x0][0x160] ;  /* 0x0000580016168625 */ /* 0x080fe200078e0251 */
[----:B------:R0:W4:Y:S03]  /*1420*/  @P5 LDG.E.CONSTANT R32, [R20.64] ;  /* 0x0000000414205981 */ /* 0x000126000c1e9900 */
[-C--:B------:R-:W-:Y:S01]  /*1430*/  @P4 IMAD.WIDE R18, R18, R81.reuse, c[0x0][0x160] ;  /* 0x0000580012124625 */ /* 0x080fe200078e0251 */
[----:B------:R-:W-:Y:S01]  /*1440*/  ISETP.GT.AND P5, PT, R3, 0x3, PT ;  /* 0x000000030300780c */ /* 0x000fe20003fa4270 */
[----:B------:R5:W4:Y:S02]  /*1450*/  @!P0 LDG.E.CONSTANT R34, [R22.64] ;  /* 0x0000000416228981 */ /* 0x000b24000c1e9900 */
[----:B------:R-:W-:-:S02]  /*1460*/  @!P1 IMAD.WIDE R26, R26, R81, c[0x0][0x160] ;  /* 0x000058001a1a9625 */ /* 0x000fc400078e0251 */
[----:B------:R0:W4:Y:S01]  /*1470*/  @P4 LDG.E.CONSTANT R40, [R18.64] ;  /* 0x0000000412284981 */ /* 0x000122000c1e9900 */
[----:B------:R-:W-:Y:S01]  /*1480*/  ISETP.GT.AND P4, PT, R3, 0x1f, PT ;  /* 0x0000001f0300780c */ /* 0x000fe20003f84270 */
[C---:B------:R-:W-:Y:S02]  /*1490*/  @!P2 IMAD R28, R83.reuse, 0x310, R14 ;  /* 0x00000310531ca824 */ /* 0x040fe400078e020e */
[C---:B------:R-:W-:Y:S01]  /*14a0*/  IMAD R44, R83.reuse, 0x24, R13 ;  /* 0x00000024532c7824 */ /* 0x040fe200078e020d */
[----:B------:R-:W-:Y:S01]  /*14b0*/  MOV R42, RZ ;  /* 0x000000ff002a7202 */ /* 0x000fe20000000f00 */
[----:B------:R-:W-:Y:S01]  /*14c0*/  IMAD R30, R83, 0x24, R5 ;  /* 0x00000024531e7824 */ /* 0x000fe200078e0205 */
[----:B------:R1:W4:Y:S01]  /*14d0*/  @!P1 LDG.E.CONSTANT R38, [R26.64] ;  /* 0x000000041a269981 */ /* 0x000322000c1e9900 */
[----:B-----5:R-:W-:-:S04]  /*14e0*/  @!P2 IMAD.WIDE R22, R28, R81, c[0x0][0x160] ;  /* 0x000058001c16a625 */ /* 0x020fc800078e0251 */
[-C--:B0-----:R-:W-:Y:S01]  /*14f0*/  IMAD.WIDE R20, R44, R81.reuse, c[0x0][0x168] ;  /* 0x00005a002c147625 */ /* 0x081fe200078e0251 */
[----:B------:R0:W5:Y:S03]  /*1500*/  @!P2 LDG.E.CONSTANT R42, [R22.64] ;  /* 0x00000004162aa981 */ /* 0x000166000c1e9900 */
[----:B------:R-:W-:Y:S01]  /*1510*/  IMAD R52, R83, 0x24, R8 ;  /* 0x0000002453347824 */ /* 0x000fe200078e0208 */
[----:B------:R0:W5:Y:S01]  /*1520*/  LDG.E.CONSTANT R48, [R20.64] ;  /* 0x0000000414307981 */ /* 0x000162000c1e9900 */
[----:B-1----:R-:W-:Y:S01]  /*1530*/  IMAD.WIDE R26, R30, R81, c[0x0][0x168] ;  /* 0x00005a001e1a7625 */ /* 0x002fe200078e0251 */
[----:B------:R-:W-:-:S03]  /*1540*/  MOV R44, RZ ;  /* 0x000000ff002c7202 */ /* 0x000fc60000000f00 */
[C---:B------:R-:W-:Y:S01]  /*1550*/  IMAD R30, R83.reuse, 0x24, R7 ;  /* 0x00000024531e7824 */ /* 0x040fe200078e0207 */
[----:B------:R1:W5:Y:S01]  /*1560*/  LDG.E.CONSTANT R46, [R26.64] ;  /* 0x000000041a2e7981 */ /* 0x000362000c1e9900 */
[C---:B------:R-:W-:Y:S02]  /*1570*/  @P6 IMAD R24, R83.reuse, 0x310, R15 ;  /* 0x0000031053186824 */ /* 0x040fe400078e020f */
[----:B------:R-:W-:Y:S01]  /*1580*/  IMAD R50, R83, 0x24, R6 ;  /* 0x0000002453327824 */ /* 0x000fe200078e0206 */
[----:B------:R1:W5:Y:S01]  /*1590*/  LDG.E.CONSTANT R58, [R26.64+0x7e000] ;  /* 0x07e000041a3a7981 */ /* 0x000362000c1e9900 */
[----:B0-----:R-:W-:-:S04]  /*15a0*/  IMAD.WIDE R22, R30, R81, c[0x0][0x168] ;  /* 0x00005a001e167625 */ /* 0x001fc800078e0251 */
[----:B------:R-:W-:-:S04]  /*15b0*/  IMAD.WIDE R20, R52, R81, c[0x0][0x168] ;  /* 0x00005a0034147625 */ /* 0x000fc800078e0251 */
[----:B------:R-:W-:Y:S01]  /*15c0*/  @P6 IMAD.WIDE R18, R24, R81, c[0x0][0x160] ;  /* 0x0000580018126625 */ /* 0x000fe200078e0251 */
[----:B------:R0:W5:Y:S03]  /*15d0*/  LDG.E.CONSTANT R52, [R20.64] ;  /* 0x0000000414347981 */ /* 0x000166000c1e9900 */
[C---:B------:R-:W-:Y:S01]  /*15e0*/  @!P5 IMAD R28, R83.reuse, 0x310, R80 ;  /* 0x00000310531cd824 */ /* 0x040fe200078e0250 */
[----:B------:R0:W5:Y:S01]  /*15f0*/  @P6 LDG.E.CONSTANT R44, [R18.64] ;  /* 0x00000004122c6981 */ /* 0x000162000c1e9900 */
[C---:B------:R-:W-:Y:S02]  /*1600*/  IMAD R24, R83.reuse, 0x24, R9 ;  /* 0x0000002453187824 */ /* 0x040fe400078e0209 */
[C---:B-1----:R-:W-:Y:S02]  /*1610*/  IMAD R26, R83.reuse, 0x24, R10 ;  /* 0x00000024531a7824 */ /* 0x042fe400078e020a */
[----:B------:R-:W-:-:S02]  /*1620*/  IMAD R54, R83, 0x24, R11 ;  /* 0x0000002453367824 */ /* 0x000fc400078e020b */
[C---:B------:R-:W-:Y:S02]  /*1630*/  IMAD R56, R83.reuse, 0x24, R12 ;  /* 0x0000002453387824 */ /* 0x040fe400078e020c */
[----:B------:R-:W-:Y:S02]  /*1640*/  @!P4 IMAD R60, R83, 0x24, R2 ;  /* 0x00000024533cc824 */ /* 0x000fe400078e0202 */
[-C--:B------:R-:W-:Y:S02]  /*1650*/  IMAD.WIDE R30, R50, R81.reuse, c[0x0][0x168] ;  /* 0x00005a00321e7625 */ /* 0x080fe400078e0251 */
[----:B------:R1:W5:Y:S02]  /*1660*/  LDG.E.CONSTANT R50, [R22.64] ;  /* 0x0000000416327981 */ /* 0x000364000c1e9900 */
[-C--:B------:R-:W-:Y:S02]  /*1670*/  @!P5 IMAD.WIDE R28, R28, R81.reuse, c[0x0][0x160] ;  /* 0x000058001c1cd625 */ /* 0x080fe400078e0251 */
[----:B------:R-:W5:Y:S02]  /*1680*/  LDG.E.CONSTANT R30, [R30.64] ;  /* 0x000000041e1e7981 */ /* 0x000f64000c1e9900 */
[----:B------:R-:W-:-:S02]  /*1690*/  IMAD.WIDE R24, R24, R81, c[0x0][0x168] ;  /* 0x00005a0018187625 */ /* 0x000fc400078e0251 */
[----:B------:R-:W5:Y:S02]  /*16a0*/  @!P5 LDG.E.CONSTANT R28, [R28.64] ;  /* 0x000000041c1cd981 */ /* 0x000f64000c1e9900 */
[-C--:B------:R-:W-:Y:S02]  /*16b0*/  IMAD.WIDE R26, R26, R81.reuse, c[0x0][0x168] ;  /* 0x00005a001a1a7625 */ /* 0x080fe400078e0251 */
[----:B------:R-:W5:Y:S02]  /*16c0*/  LDG.E.CONSTANT R24, [R24.64] ;  /* 0x0000000418187981 */ /* 0x000f64000c1e9900 */
[-C--:B-1----:R-:W-:Y:S02]  /*16d0*/  IMAD.WIDE R22, R54, R81.reuse, c[0x0][0x168] ;  /* 0x00005a0036167625 */ /* 0x082fe400078e0251 */
[----:B------:R-:W5:Y:S02]  /*16e0*/  LDG.E.CONSTANT R26, [R26.64] ;  /* 0x000000041a1a7981 */ /* 0x000f64000c1e9900 */
[----:B0-----:R-:W-:-:S02]  /*16f0*/  IMAD.WIDE R20, R56, R81, c[0x0][0x168] ;  /* 0x00005a0038147625 */ /* 0x001fc400078e0251 */
[----:B------:R-:W5:Y:S02]  /*1700*/  LDG.E.CONSTANT R22, [R22.64] ;  /* 0x0000000416167981 */ /* 0x000f64000c1e9900 */
[----:B------:R-:W-:Y:S02]  /*1710*/  @!P4 IMAD.WIDE R18, R60, R81, c[0x0][0x168] ;  /* 0x00005a003c12c625 */ /* 0x000fe400078e0251 */
[----:B------:R-:W5:Y:S04]  /*1720*/  LDG.E.CONSTANT R20, [R20.64] ;  /* 0x0000000414147981 */ /* 0x000f68000c1e9900 */
[----:B------:R-:W5:Y:S01]  /*1730*/  @!P4 LDG.E.CONSTANT R18, [R18.64] ;  /* 0x000000041212c981 */ /* 0x000f62000c1e9900 */
[----:B------:R-:W-:Y:S02]  /*1740*/  IMAD R82, R84, 0x78, RZ ;  /* 0x0000007854527824 */ /* 0x000fe400078e02ff */
[----:B------:R-:W-:Y:S01]  /*1750*/  IMAD R111, R0, 0x120, RZ ;  /* 0x00000120006f7824 */ /* 0x000fe200078e02ff */
[----:B--2---:R-:W-:Y:S04]  /*1760*/  STS [R3.X4], R16 ;  /* 0x0000001003007388 */ /* 0x004fe80000004800 */
[----:B---3--:R-:W-:Y:S04]  /*1770*/  STS [R3.X4+0x540], R36 ;  /* 0x0005402403007388 */ /* 0x008fe80000004800 */
[----:B----4-:R-:W-:Y:S04]  /*1780*/  STS [R3.X4+0x1c0], R32 ;  /* 0x0001c02003007388 */ /* 0x010fe80000004800 */
[----:B------:R-:W-:Y:S04]  /*1790*/  STS [R3.X4+0x380], R34 ;  /* 0x0003802203007388 */ /* 0x000fe80000004800 */
[----:B------:R-:W-:Y:S04]  /*17a0*/  STS [R3.X4+0x8c0], R40 ;  /* 0x0008c02803007388 */ /* 0x000fe80000004800 */
[----:B------:R-:W-:Y:S04]  /*17b0*/  STS [R3.X4+0x700], R38 ;  /* 0x0007002603007388 */ /* 0x000fe80000004800 */
[----:B-----5:R-:W-:Y:S04]  /*17c0*/  STS [R3.X4+0xa80], R42 ;  /* 0x000a802a03007388 */ /* 0x020fe80000004800 */
[----:B------:R-:W-:Y:S04]  /*17d0*/  STS [R3.X4+0xfd0], R48 ;  /* 0x000fd03003007388 */ /* 0x000fe80000004800 */
[----:B------:R-:W-:Y:S04]  /*17e0*/  STS [R3.X4+0xe10], R46 ;  /* 0x000e102e03007388 */ /* 0x000fe80000004800 */
[----:B------:R-:W-:Y:S04]  /*17f0*/  STS [R3.X4+0x1dd0], R58 ;  /* 0x001dd03a03007388 */ /* 0x000fe80000004800 */
[----:B------:R-:W-:Y:S04]  /*1800*/  STS [R3.X4+0x1510], R52 ;  /* 0x0015103403007388 */ /* 0x000fe80000004800 */
[----:B------:R-:W-:Y:S04]  /*1810*/  STS [R3.X4+0xc40], R44 ;  /* 0x000c402c03007388 */ /* 0x000fe80000004800 */
[----:B------:R-:W-:Y:S04]  /*1820*/  STS [R3.X4+0x1190], R50 ;  /* 0x0011903203007388 */ /* 0x000fe80000004800 */
[----:B------:R-:W-:Y:S04]  /*1830*/  STS [R3.X4+0x1350], R30 ;  /* 0x0013501e03007388 */ /* 0x000fe80000004800 */
[----:B------:R-:W-:Y:S04]  /*1840*/  @!P5 STS [R3.X4+0xe00], R28 ;  /* 0x000e001c0300d388 */ /* 0x000fe80000004800 */
[----:B------:R-:W-:Y:S04]  /*1850*/  STS [R3.X4+0x16d0], R24 ;  /* 0x0016d01803007388 */ /* 0x000fe80000004800 */
[----:B------:R-:W-:Y:S04]  /*1860*/  STS [R3.X4+0x1890], R26 ;  /* 0x0018901a03007388 */ /* 0x000fe80000004800 */
[----:B------:R-:W-:Y:S04]  /*1870*/  STS [R3.X4+0x1a50], R22 ;  /* 0x001a501603007388 */ /* 0x000fe80000004800 */
[----:B------:R-:W-:Y:S04]  /*1880*/  STS [R3.X4+0x1c10], R20 ;  /* 0x001c101403007388 */ /* 0x000fe80000004800 */
[----:B------:R-:W-:Y:S04]  /*1890*/  @!P4 STS [R3.X4+0x1f90], R18 ;  /* 0x001f90120300c388 */ /* 0x000fe80000004800 */
[----:B------:R-:W-:Y:S06]  /*18a0*/  BAR.SYNC 0x0 ;  /* 0x0000000000007b1d */ /* 0x000fec0000000000 */
[----:B------:R-:W-:Y:S04]  /*18b0*/  LDS.64 R32, [R82] ;  /* 0x0000000052207984 */ /* 0x000fe80000000a00 */
[----:B------:R-:W0:Y:S04]  /*18c0*/  LDS.128 R72, [R111+0xe10] ;  /* 0x000e10006f487984 */ /* 0x000e280000000c00 */
[----:B------:R-:W1:Y:S04]  /*18d0*/  LDS.128 R76, [R111+0xea0] ;  /* 0x000ea0006f4c7984 */ /* 0x000e680000000c00 */
[----:B------:R-:W-:Y:S04]  /*18e0*/  LDS R36, [R82+0x384] ;  /* 0x0003840052247984 */ /* 0x000fe80000000800 */
[----:B------:R-:W2:Y:S04]  /*18f0*/  LDS.128 R48, [R111+0xe30] ;  /* 0x000e30006f307984 */ /* 0x000ea80000000c00 */
[----:B------:R-:W3:Y:S04]  /*1900*/  LDS.128 R44, [R111+0xec0] ;  /* 0x000ec0006f2c7984 */ /* 0x000ee80000000c00 */
[----:B------:R-:W-:Y:S04]  /*1910*/  LDS.64 R34, [R82+0x708] ;  /* 0x0007080052227984 */ /* 0x000fe80000000a00 */
[----:B------:R-:W4:Y:S04]  /*1920*/  LDS.128 R56, [R111+0xe50] ;  /* 0x000e50006f387984 */ /* 0x000f280000000c00 */
[----:B------:R-:W5:Y:S04]  /*1930*/  LDS.128 R52, [R111+0xee0] ;  /* 0x000ee0006f347984 */ /* 0x000f680000000c00 */
[----:B------:R-:W-:Y:S04]  /*1940*/  LDS R40, [R82+0xa8c] ;  /* 0x000a8c0052287984 */ /* 0x000fe80000000800 */
[----:B------:R-:W4:Y:S04]  /*1950*/  LDS.128 R64, [R111+0xe70] ;  /* 0x000e70006f407984 */ /* 0x000f280000000c00 */
[----:B------:R-:W5:Y:S04]  /*1960*/  LDS.128 R60, [R111+0xf00] ;  /* 0x000f00006f3c7984 */ /* 0x000f680000000c00 */
[----:B------:R-:W5:Y:S04]  /*1970*/  LDS.64 R28, [R82+0x8] ;  /* 0x00000800521c7984 */ /* 0x000f680000000a00 */
[----:B------:R-:W5:Y:S04]  /*1980*/  LDS.64 R30, [R82+0x388] ;  /* 0x00038800521e7984 */ /* 0x000f680000000a00 */
[----:B------:R-:W5:Y:S04]  /*1990*/  LDS.64 R90, [R82+0x710] ;  /* 0x00071000525a7984 */ /* 0x000f680000000a00 */
[----:B------:R-:W5:Y:S04]  /*19a0*/  LDS.64 R70, [R82+0xa90] ;  /* 0x000a900052467984 */ /* 0x000f680000000a00 */
[----:B------:R-:W5:Y:S04]  /*19b0*/  LDS.128 R24, [R111+0xe80] ;  /* 0x000e80006f187984 */ /* 0x000f680000000c00 */
[----:B------:R-:W5:Y:S01]  /*19c0*/  LDS.128 R20, [R111+0xf10] ;  /* 0x000f10006f147984 */ /* 0x000f620000000c00 */
[----:B0-----:R-:W-:-:S03]  /*19d0*/  FFMA R18, R72, R32, R17 ;  /* 0x0000002048127223 */ /* 0x001fc60000000011 */
[----:B------:R-:W0:Y:S01]  /*19e0*/  LDS.64 R16, [R82+0x390] ;  /* 0x0003900052107984 */ /* 0x000e220000000a00 */
[----:B-1----:R-:W-:Y:S02]  /*19f0*/  FFMA R32, R32, R76, R89 ;  /* 0x0000004c20207223 */ /* 0x002fe40000000059 */
[----:B--2---:R-:W-:Y:S01]  /*1a00*/  FFMA R39, R49, R36, R18 ;  /* 0x0000002431277223 */ /* 0x004fe20000000012 */
[----:B------:R-:W-:Y:S01]  /*1a10*/  LDS.64 R92, [R82+0x718] ;  /* 0x00071800525c7984 */ /* 0x000fe20000000a00 */
[----:B---3--:R-:W-:-:S03]  /*1a20*/  FFMA R43, R36, R45, R32 ;  /* 0x0000002d242b7223 */ /* 0x008fc60000000020 */
[----:B------:R-:W1:Y:S01]  /*1a30*/  LDS.64 R18, [R82+0x10] ;  /* 0x0000100052127984 */ /* 0x000e620000000a00 */
[----:B----4-:R-:W-:-:S03]  /*1a40*/  FFMA R32, R58, R34, R39 ;  /* 0x000000223a207223 */ /* 0x010fc60000000027 */
[----:B------:R-:W2:Y:S01]  /*1a50*/  LDS.64 R38, [R82+0xa98] ;  /* 0x000a980052267984 */ /* 0x000ea20000000a00 */
[----:B-----5:R-:W-:Y:S02]  /*1a60*/  FFMA R43, R34, R54, R43 ;  /* 0x00000036222b7223 */ /* 0x020fe4000000002b */
[----:B------:R-:W-:Y:S02]  /*1a70*/  FFMA R32, R67, R40, R32 ;  /* 0x0000002843207223 */ /* 0x000fe40000000020 */
[----:B------:R-:W-:Y:S02]  /*1a80*/  FFMA R40, R40, R63, R43 ;  /* 0x0000003f28287223 */ /* 0x000fe4000000002b */
[----:B------:R-:W-:Y:S02]  /*1a90*/  FFMA R43, R73, R33, R32 ;  /* 0x00000021492b7223 */ /* 0x000fe40000000020 */
[----:B------:R-:W-:Y:S02]  /*1aa0*/  FFMA R33, R33, R77, R40 ;  /* 0x0000004d21217223 */ /* 0x000fe40000000028 */
[----:B------:R-:W-:-:S02]  /*1ab0*/  FFMA R32, R72, R28, R37 ;  /* 0x0000001c48207223 */ /* 0x000fc40000000025 */
[----:B------:R-:W-:Y:S01]  /*1ac0*/  FFMA R34, R28, R76, R95 ;  /* 0x0000004c1c227223 */ /* 0x000fe2000000005f */
[----:B------:R-:W3:Y:S01]  /*1ad0*/  LDS.64 R36, [R82+0x18] ;  /* 0x0000180052247984 */ /* 0x000ee20000000a00 */
[----:B------:R-:W-:Y:S02]  /*1ae0*/  FFMA R40, R50, R30, R43 ;  /* 0x0000001e32287223 */ /* 0x000fe4000000002b */
[----:B------:R-:W-:Y:S01]  /*1af0*/  FFMA R43, R49, R31, R32 ;  /* 0x0000001f312b7223 */ /* 0x000fe20000000020 */
[----:B------:R-:W-:Y:S01]  /*1b00*/  LDS.64 R94, [R82+0x720] ;  /* 0x00072000525e7984 */ /* 0x000fe20000000a00 */
[----:B------:R-:W-:Y:S02]  /*1b10*/  FFMA R42, R30, R46, R33 ;  /* 0x0000002e1e2a7223 */ /* 0x000fe40000000021 */
[----:B------:R-:W-:Y:S01]  /*1b20*/  FFMA R89, R31, R45, R34 ;  /* 0x0000002d1f597223 */ /* 0x000fe20000000022 */
[----:B------:R-:W4:Y:S01]  /*1b30*/  LDS.64 R32, [R82+0x398] ;  /* 0x0003980052207984 */ /* 0x000f220000000a00 */
[----:B------:R-:W-:-:S02]  /*1b40*/  FFMA R30, R58, R90, R43 ;  /* 0x0000005a3a1e7223 */ /* 0x000fc4000000002b */
[----:B------:R-:W-:Y:S02]  /*1b50*/  FFMA R34, R90, R54, R89 ;  /* 0x000000365a227223 */ /* 0x000fe40000000059 */
[----:B------:R-:W-:Y:S02]  /*1b60*/  FFMA R43, R59, R35, R40 ;  /* 0x000000233b2b7223 */ /* 0x000fe40000000028 */
[----:B------:R-:W-:Y:S02]  /*1b70*/  FFMA R35, R35, R55, R42 ;  /* 0x0000003723237223 */ /* 0x000fe4000000002a */
[----:B------:R-:W-:Y:S02]  /*1b80*/  FFMA R30, R67, R71, R30 ;  /* 0x00000047431e7223 */ /* 0x000fe4000000001e */
[----:B------:R-:W-:Y:S02]  /*1b90*/  FFMA R34, R71, R63, R34 ;  /* 0x0000003f47227223 */ /* 0x000fe40000000022 */
[----:B------:R-:W-:-:S02]  /*1ba0*/  FFMA R89, R24, R70, R43 ;  /* 0x0000004618597223 */ /* 0x000fc4000000002b */
[----:B------:R-:W-:Y:S01]  /*1bb0*/  FFMA R97, R20, R70, R35 ;  /* 0x0000004614617223 */ /* 0x000fe20000000023 */
[----:B------:R-:W5:Y:S01]  /*1bc0*/  LDS.64 R42, [R82+0xaa0] ;  /* 0x000aa000522a7984 */ /* 0x000f620000000a00 */
[----:B------:R-:W-:Y:S02]  /*1bd0*/  FFMA R35, R73, R29, R30 ;  /* 0x0000001d49237223 */ /* 0x000fe4000000001e */
[----:B------:R-:W-:Y:S02]  /*1be0*/  FFMA R29, R29, R77, R34 ;  /* 0x0000004d1d1d7223 */ /* 0x000fe40000000022 */
[C---:B------:R-:W-:Y:S02]  /*1bf0*/  FFMA R30, R28.reuse, R74, R89 ;  /* 0x0000004a1c1e7223 */ /* 0x040fe40000000059 */
[----:B------:R-:W-:Y:S01]  /*1c00*/  FFMA R34, R28, R78, R97 ;  /* 0x0000004e1c227223 */ /* 0x000fe20000000061 */
[----:B------:R-:W3:Y:S01]  /*1c10*/  LDS.64 R88, [R82+0x3a0] ;  /* 0x0003a00052587984 */ /* 0x000ee20000000a00 */
[----:B0-----:R-:W-:-:S02]  /*1c20*/  FFMA R28, R50, R16, R35 ;  /* 0x00000010321c7223 */ /* 0x001fc40000000023 */
[----:B------:R-:W-:Y:S01]  /*1c30*/  FFMA R16, R16, R46, R29 ;  /* 0x0000002e10107223 */ /* 0x000fe2000000001d */
[----:B------:R-:W-:Y:S01]  /*1c40*/  LDS.64 R96, [R82+0x20] ;  /* 0x0000200052607984 */ /* 0x000fe20000000a00 */
[----:B------:R-:W-:Y:S02]  /*1c50*/  FFMA R29, R59, R91, R28 ;  /* 0x0000005b3b1d7223 */ /* 0x000fe4000000001c */
[----:B------:R-:W-:Y:S02]  /*1c60*/  FFMA R91, R91, R55, R16 ;  /* 0x000000375b5b7223 */ /* 0x000fe40000000010 */
[----:B-1----:R-:W-:Y:S02]  /*1c70*/  FFMA R16, R72, R18, R69 ;  /* 0x0000001248107223 */ /* 0x002fe40000000045 */
[----:B------:R-:W-:Y:S01]  /*1c80*/  FFMA R28, R18, R76, R87 ;  /* 0x0000004c121c7223 */ /* 0x000fe20000000057 */
[----:B------:R-:W0:Y:S01]  /*1c90*/  LDS.64 R68, [R82+0xaa8] ;  /* 0x000aa80052447984 */ /* 0x000e220000000a00 */
[----:B--2---:R-:W-:-:S02]  /*1ca0*/  FFMA R35, R24, R38, R29 ;  /* 0x0000002618237223 */ /* 0x004fc4000000001d */
[C---:B------:R-:W-:Y:S02]  /*1cb0*/  FFMA R119, R31.reuse, R51, R30 ;  /* 0x000000331f777223 */ /* 0x040fe4000000001e */
[----:B------:R-:W-:Y:S02]  /*1cc0*/  FFMA R121, R31, R47, R34 ;  /* 0x0000002f1f797223 */ /* 0x000fe40000000022 */
[----:B------:R-:W-:Y:S02]  /*1cd0*/  FFMA R29, R49, R17, R16 ;  /* 0x00000011311d7223 */ /* 0x000fe40000000010 */
[----:B------:R-:W-:Y:S02]  /*1ce0*/  FFMA R31, R17, R45, R28 ;  /* 0x0000002d111f7223 */ /* 0x000fe4000000001c */
[----:B------:R-:W-:Y:S02]  /*1cf0*/  FFMA R91, R20, R38, R91 ;  /* 0x00000026145b7223 */ /* 0x000fe4000000005b */
[----:B------:R-:W-:-:S02]  /*1d00*/  FFMA R16, R58, R92, R29 ;  /* 0x0000005c3a107223 */ /* 0x000fc4000000001d */
[----:B------:R-:W-:Y:S02]  /*1d10*/  FFMA R28, R92, R54, R31 ;  /* 0x000000365c1c7223 */ /* 0x000fe4000000001f */
[C---:B------:R-:W-:Y:S02]  /*1d20*/  FFMA R30, R18.reuse, R74, R35 ;  /* 0x0000004a121e7223 */ /* 0x040fe40000000023 */
[----:B------:R-:W-:Y:S01]  /*1d30*/  FFMA R18, R18, R78, R91 ;  /* 0x0000004e12127223 */ /* 0x000fe2000000005b */
[----:B------:R-:W1:Y:S01]  /*1d40*/  LDS.64 R34, [R82+0x728] ;  /* 0x0007280052227984 */ /* 0x000e620000000a00 */
[----:B------:R-:W-:Y:S02]  /*1d50*/  FFMA R16, R67, R39, R16 ;  /* 0x0000002743107223 */ /* 0x000fe40000000010 */
[----:B------:R-:W-:Y:S02]  /*1d60*/  FFMA R28, R39, R63, R28 ;  /* 0x0000003f271c7223 */ /* 0x000fe4000000001c */
[----:B------:R-:W-:-:S02]  /*1d70*/  FFMA R91, R17, R51, R30 ;  /* 0x00000033115b7223 */ /* 0x000fc4000000001e */
[----:B------:R-:W-:Y:S02]  /*1d80*/  FFMA R123, R17, R47, R18 ;  /* 0x0000002f117b7223 */ /* 0x000fe40000000012 */
[----:B------:R-:W-:Y:S02]  /*1d90*/  FFMA R17, R73, R19, R16 ;  /* 0x0000001349117223 */ /* 0x000fe40000000010 */
[----:B------:R-:W-:Y:S02]  /*1da0*/  FFMA R19, R19, R77, R28 ;  /* 0x0000004d13137223 */ /* 0x000fe4000000001c */
[----:B---3--:R-:W-:Y:S02]  /*1db0*/  FFMA R16, R72, R36, R41 ;  /* 0x0000002448107223 */ /* 0x008fe40000000029 */
[----:B------:R-:W-:Y:S02]  /*1dc0*/  FFMA R18, R36, R76, R99 ;  /* 0x0000004c24127223 */ /* 0x000fe40000000063 */
[----:B----4-:R-:W-:Y:S01]  /*1dd0*/  FFMA R28, R50, R32, R17 ;  /* 0x00000020321c7223 */ /* 0x010fe20000000011 */
[----:B------:R-:W-:Y:S01]  /*1de0*/  LDS.64 R98, [R82+0x30] ;  /* 0x0000300052627984 */ /* 0x000fe20000000a00 */
[----:B------:R-:W-:-:S02]  /*1df0*/  FFMA R32, R32, R46, R19 ;  /* 0x0000002e20207223 */ /* 0x000fc40000000013 */
[----:B------:R-:W-:Y:S02]  /*1e00*/  FFMA R17, R49, R33, R16 ;  /* 0x0000002131117223 */ /* 0x000fe40000000010 */
[----:B------:R-:W-:Y:S02]  /*1e10*/  FFMA R19, R33, R45, R18 ;  /* 0x0000002d21137223 */ /* 0x000fe40000000012 */
[----:B------:R-:W-:Y:S02]  /*1e20*/  FFMA R41, R59, R93, R28 ;  /* 0x0000005d3b297223 */ /* 0x000fe4000000001c */
[----:B------:R-:W-:Y:S01]  /*1e30*/  FFMA R93, R93, R55, R32 ;  /* 0x000000375d5d7223 */ /* 0x000fe20000000020 */
[----:B------:R-:W-:Y:S01]  /*1e40*/  LDS.128 R28, [R111+0xef0] ;  /* 0x000ef0006f1c7984 */ /* 0x000fe20000000c00 */
[----:B------:R-:W-:Y:S02]  /*1e50*/  FFMA R32, R58, R94, R17 ;  /* 0x0000005e3a207223 */ /* 0x000fe40000000011 */
[----:B------:R-:W-:-:S02]  /*1e60*/  FFMA R38, R94, R54, R19 ;  /* 0x000000365e267223 */ /* 0x000fc40000000013 */
[----:B------:R-:W2:Y:S01]  /*1e70*/  LDS.128 R16, [R111+0xe60] ;  /* 0x000e60006f107984 */ /* 0x000ea20000000c00 */
[----:B-----5:R-:W-:Y:S02]  /*1e80*/  FFMA R32, R67, R43, R32 ;  /* 0x0000002b43207223 */ /* 0x020fe40000000020 */
[----:B------:R-:W-:Y:S02]  /*1e90*/  FFMA R38, R43, R63, R38 ;  /* 0x0000003f2b267223 */ /* 0x000fe40000000026 */
[-C--:B------:R-:W-:Y:S02]  /*1ea0*/  FFMA R87, R24, R42.reuse, R41 ;  /* 0x0000002a18577223 */ /* 0x080fe40000000029 */
[----:B------:R-:W-:Y:S02]  /*1eb0*/  FFMA R93, R20, R42, R93 ;  /* 0x0000002a145d7223 */ /* 0x000fe4000000005d */
[----:B------:R-:W-:Y:S02]  /*1ec0*/  FFMA R41, R73, R37, R32 ;  /* 0x0000002549297223 */ /* 0x000fe40000000020 */
[----:B------:R-:W-:-:S02]  /*1ed0*/  FFMA R37, R37, R77, R38 ;  /* 0x0000004d25257223 */ /* 0x000fc40000000026 */
[C---:B------:R-:W-:Y:S02]  /*1ee0*/  FFMA R38, R36.reuse, R74, R87 ;  /* 0x0000004a24267223 */ /* 0x040fe40000000057 */
[----:B------:R-:W-:Y:S02]  /*1ef0*/  FFMA R36, R36, R78, R93 ;  /* 0x0000004e24247223 */ /* 0x000fe4000000005d */
[----:B------:R-:W-:Y:S02]  /*1f00*/  FFMA R32, R50, R88, R41 ;  /* 0x0000005832207223 */ /* 0x000fe40000000029 */
[----:B------:R-:W-:Y:S02]  /*1f10*/  FFMA R88, R88, R46, R37 ;  /* 0x0000002e58587223 */ /* 0x000fe40000000025 */
[----:B------:R-:W-:Y:S02]  /*1f20*/  FFMA R125, R33, R47, R36 ;  /* 0x0000002f217d7223 */ /* 0x000fe40000000024 */
[----:B------:R-:W3:Y:S01]  /*1f30*/  LDS.64 R36, [R82+0x28] ;  /* 0x0000280052247984 */ /* 0x000ee20000000a00 */
[----:B------:R-:W-:-:S02]  /*1f40*/  FFMA R41, R59, R95, R32 ;  /* 0x0000005f3b297223 */ /* 0x000fc40000000020 */
[----:B------:R-:W-:Y:S02]  /*1f50*/  FFMA R93, R33, R51, R38 ;  /* 0x00000033215d7223 */ /* 0x000fe40000000026 */
[----:B------:R-:W4:Y:S01]  /*1f60*/  LDS.64 R32, [R82+0x3a8] ;  /* 0x0003a80052207984 */ /* 0x000f220000000a00 */
[----:B------:R-:W-:Y:S02]  /*1f70*/  FFMA R95, R95, R55, R88 ;  /* 0x000000375f5f7223 */ /* 0x000fe40000000058 */
[----:B0-----:R-:W-:Y:S02]  /*1f80*/  FFMA R87, R24, R68, R41 ;  /* 0x0000004418577223 */ /* 0x001fe40000000029 */
[----:B------:R-:W-:Y:S01]  /*1f90*/  FFMA R38, R72, R96, R113 ;  /* 0x0000006048267223 */ /* 0x000fe20000000071 */
[----:B------:R-:W0:Y:S01]  /*1fa0*/  LDS.64 R40, [R82+0x730] ;  /* 0x0007300052287984 */ /* 0x000e220000000a00 */
[----:B------:R-:W-:Y:S02]  /*1fb0*/  FFMA R42, R96, R76, R115 ;  /* 0x0000004c602a7223 */ /* 0x000fe40000000073 */
[----:B------:R-:W-:-:S02]  /*1fc0*/  FFMA R115, R20, R68, R95 ;  /* 0x0000004414737223 */ /* 0x000fc4000000005f */
[----:B------:R-:W-:Y:S02]  /*1fd0*/  FFMA R95, R49, R89, R38 ;  /* 0x00000059315f7223 */ /* 0x000fe40000000026 */
[C---:B------:R-:W-:Y:S02]  /*1fe0*/  FFMA R68, R96.reuse, R74, R87 ;  /* 0x0000004a60447223 */ /* 0x040fe40000000057 */
[----:B------:R-:W5:Y:S01]  /*1ff0*/  LDS.64 R86, [R82+0xab0] ;  /* 0x000ab00052567984 */ /* 0x000f620000000a00 */
[----:B------:R-:W-:Y:S02]  /*2000*/  FFMA R113, R89, R45, R42 ;  /* 0x0000002d59717223 */ /* 0x000fe4000000002a */
[----:B------:R-:W-:Y:S02]  /*2010*/  FFMA R96, R96, R78, R115 ;  /* 0x0000004e60607223 */ /* 0x000fe40000000073 */
[----:B-1----:R-:W-:Y:S02]  /*2020*/  FFMA R38, R58, R34, R95 ;  /* 0x000000223a267223 */ /* 0x002fe4000000005f */
[----:B------:R-:W-:-:S02]  /*2030*/  FFMA R42, R34, R54, R113 ;  /* 0x00000036222a7223 */ /* 0x000fc40000000071 */
[C---:B------:R-:W-:Y:S02]  /*2040*/  FFMA R113, R89.reuse, R51, R68 ;  /* 0x0000003359717223 */ /* 0x040fe40000000044 */
[----:B------:R-:W-:Y:S02]  /*2050*/  FFMA R115, R89, R47, R96 ;  /* 0x0000002f59737223 */ /* 0x000fe40000000060 */
[----:B------:R-:W-:Y:S01]  /*2060*/  FFMA R38, R67, R69, R38 ;  /* 0x0000004543267223 */ /* 0x000fe20000000026 */
[----:B------:R-:W1:Y:S01]  /*2070*/  LDS.64 R88, [R82+0x3b0] ;  /* 0x0003b00052587984 */ /* 0x000e620000000a00 */
[----:B------:R-:W-:Y:S02]  /*2080*/  FFMA R42, R69, R63, R42 ;  /* 0x0000003f452a7223 */ /* 0x000fe4000000002a */
[----:B------:R-:W-:Y:S02]  /*2090*/  FFMA R95, R73, R97, R38 ;  /* 0x00000061495f7223 */ /* 0x000fe40000000026 */
[----:B--2---:R-:W-:-:S02]  /*20a0*/  FFMA R38, R90, R16, R119 ;  /* 0x000000105a267223 */ /* 0x004fc40000000077 */
[----:B------:R-:W-:Y:S02]  /*20b0*/  FFMA R97, R97, R77, R42 ;  /* 0x0000004d61617223 */ /* 0x000fe4000000002a */
[----:B------:R-:W-:Y:S02]  /*20c0*/  FFMA R90, R90, R28, R121 ;  /* 0x0000001c5a5a7223 */ /* 0x000fe40000000079 */
[C---:B------:R-:W-:Y:S02]  /*20d0*/  FFMA R42, R92.reuse, R16, R91 ;  /* 0x000000105c2a7223 */ /* 0x040fe4000000005b */
[----:B------:R-:W-:Y:S02]  /*20e0*/  FFMA R68, R92, R28, R123 ;  /* 0x0000001c5c447223 */ /* 0x000fe4000000007b */
[----:B------:R-:W-:Y:S02]  /*20f0*/  FFMA R122, R94, R16, R93 ;  /* 0x000000105e7a7223 */ /* 0x000fe4000000005d */
[----:B------:R-:W2:Y:S01]  /*2100*/  LDS.64 R92, [R82+0x738] ;  /* 0x00073800525c7984 */ /* 0x000ea20000000a00 */
[----:B------:R-:W-:-:S03]  /*2110*/  FFMA R121, R71, R21, R90 ;  /* 0x0000001547797223 */ /* 0x000fc6000000005a */
[----:B------:R-:W1:Y:S01]  /*2120*/  LDS.64 R90, [R82+0xab8] ;  /* 0x000ab800525a7984 */ /* 0x000e620000000a00 */
[C---:B------:R-:W-:Y:S02]  /*2130*/  FFMA R118, R34.reuse, R16, R113 ;  /* 0x0000001022767223 */ /* 0x040fe40000000071 */
[----:B------:R-:W-:Y:S02]  /*2140*/  FFMA R120, R34, R28, R115 ;  /* 0x0000001c22787223 */ /* 0x000fe40000000073 */
[----:B---3--:R-:W-:Y:S02]  /*2150*/  FFMA R34, R72, R36, R103 ;  /* 0x0000002448227223 */ /* 0x008fe40000000067 */
[C---:B------:R-:W-:Y:S01]  /*2160*/  FFMA R113, R39.reuse, R25, R42 ;  /* 0x0000001927717223 */ /* 0x040fe2000000002a */
[----:B------:R-:W3:Y:S01]  /*2170*/  LDS.64 R102, [R82+0x3b8] ;  /* 0x0003b80052667984 */ /* 0x000ee20000000a00 */
[----:B------:R-:W-:Y:S02]  /*2180*/  FFMA R115, R39, R21, R68 ;  /* 0x0000001527737223 */ /* 0x000fe40000000044 */
[----:B----4-:R-:W-:-:S02]  /*2190*/  FFMA R39, R49, R33, R34 ;  /* 0x0000002131277223 */ /* 0x010fc40000000022 */
[----:B------:R-:W-:Y:S02]  /*21a0*/  FFMA R124, R94, R28, R125 ;  /* 0x0000001c5e7c7223 */ /* 0x000fe4000000007d */
[-C--:B------:R-:W-:Y:S02]  /*21b0*/  FFMA R119, R71, R25.reuse, R38 ;  /* 0x0000001947777223 */ /* 0x080fe40000000026 */
[----:B------:R-:W-:Y:S02]  /*21c0*/  FFMA R38, R36, R76, R105 ;  /* 0x0000004c24267223 */ /* 0x000fe40000000069 */
[----:B0-----:R-:W-:Y:S01]  /*21d0*/  FFMA R34, R58, R40, R39 ;  /* 0x000000283a227223 */ /* 0x001fe20000000027 */
[----:B------:R-:W-:Y:S01]  /*21e0*/  LDS.64 R104, [R82+0x40] ;  /* 0x0000400052687984 */ /* 0x000fe20000000a00 */
[C---:B------:R-:W-:Y:S02]  /*21f0*/  FFMA R122, R43.reuse, R25, R122 ;  /* 0x000000192b7a7223 */ /* 0x040fe4000000007a */
[----:B------:R-:W-:-:S02]  /*2200*/  FFMA R124, R43, R21, R124 ;  /* 0x000000152b7c7223 */ /* 0x000fc4000000007c */
[----:B------:R-:W-:Y:S02]  /*2210*/  FFMA R43, R33, R45, R38 ;  /* 0x0000002d212b7223 */ /* 0x000fe40000000026 */
[----:B------:R-:W-:Y:S02]  /*2220*/  FFMA R42, R50, R32, R95 ;  /* 0x00000020322a7223 */ /* 0x000fe4000000005f */
[----:B------:R-:W-:Y:S01]  /*2230*/  FFMA R32, R32, R46, R97 ;  /* 0x0000002e20207223 */ /* 0x000fe20000000061 */
[----:B------:R-:W0:Y:S01]  /*2240*/  LDS.64 R94, [R82+0xac0] ;  /* 0x000ac000525e7984 */ /* 0x000e220000000a00 */
[----:B-----5:R-:W-:Y:S02]  /*2250*/  FFMA R34, R67, R87, R34 ;  /* 0x0000005743227223 */ /* 0x020fe40000000022 */
[----:B------:R-:W-:Y:S01]  /*2260*/  FFMA R38, R40, R54, R43 ;  /* 0x0000003628267223 */ /* 0x000fe2000000002b */
[----:B------:R-:W4:Y:S01]  /*2270*/  LDS.64 R96, [R82+0x38] ;  /* 0x0000380052607984 */ /* 0x000f220000000a00 */
[----:B------:R-:W-:-:S02]  /*2280*/  FFMA R39, R59, R35, R42 ;  /* 0x000000233b277223 */ /* 0x000fc4000000002a */
[----:B------:R-:W-:Y:S02]  /*2290*/  FFMA R43, R35, R55, R32 ;  /* 0x00000037232b7223 */ /* 0x000fe40000000020 */
[----:B------:R-:W-:Y:S02]  /*22a0*/  FFMA R35, R73, R37, R34 ;  /* 0x0000002549237223 */ /* 0x000fe40000000022 */
[----:B------:R-:W-:Y:S02]  /*22b0*/  FFMA R72, R72, R98, R101 ;  /* 0x0000006248487223 */ /* 0x000fe40000000065 */
[----:B-1----:R-:W-:Y:S01]  /*22c0*/  FFMA R32, R50, R88, R35 ;  /* 0x0000005832207223 */ /* 0x002fe20000000023 */
[----:B------:R-:W-:Y:S01]  /*22d0*/  LDS.64 R100, [R82+0x3c0] ;  /* 0x0003c00052647984 */ /* 0x000fe20000000a00 */
[----:B------:R-:W-:Y:S02]  /*22e0*/  FFMA R76, R98, R76, R117 ;  /* 0x0000004c624c7223 */ /* 0x000fe40000000075 */
[----:B------:R-:W-:-:S02]  /*22f0*/  FFMA R39, R24, R86, R39 ;  /* 0x0000005618277223 */ /* 0x000fc40000000027 */
[----:B------:R-:W-:Y:S02]  /*2300*/  FFMA R38, R87, R63, R38 ;  /* 0x0000003f57267223 */ /* 0x000fe40000000026 */
[----:B------:R-:W-:Y:S02]  /*2310*/  FFMA R35, R20, R86, R43 ;  /* 0x0000005614237223 */ /* 0x000fe4000000002b */
[----:B------:R-:W-:Y:S02]  /*2320*/  FFMA R49, R49, R89, R72 ;  /* 0x0000005931317223 */ /* 0x000fe40000000048 */
[----:B------:R-:W-:Y:S02]  /*2330*/  FFMA R43, R59, R41, R32 ;  /* 0x000000293b2b7223 */ /* 0x000fe40000000020 */
[----:B------:R-:W-:Y:S02]  /*2340*/  FFMA R45, R89, R45, R76 ;  /* 0x0000002d592d7223 */ /* 0x000fe4000000004c */
[----:B------:R-:W-:-:S02]  /*2350*/  FFMA R32, R36, R74, R39 ;  /* 0x0000004a24207223 */ /* 0x000fc40000000027 */
[----:B------:R-:W-:Y:S02]  /*2360*/  FFMA R37, R37, R77, R38 ;  /* 0x0000004d25257223 */ /* 0x000fe40000000026 */
[----:B------:R-:W-:Y:S02]  /*2370*/  FFMA R36, R36, R78, R35 ;  /* 0x0000004e24247223 */ /* 0x000fe40000000023 */
[----:B--2---:R-:W-:Y:S02]  /*2380*/  FFMA R58, R58, R92, R49 ;  /* 0x0000005c3a3a7223 */ /* 0x004fe40000000031 */
[----:B------:R-:W-:Y:S02]  /*2390*/  FFMA R54, R92, R54, R45 ;  /* 0x000000365c367223 */ /* 0x000fe4000000002d */
[----:B------:R-:W-:Y:S02]  /*23a0*/  FFMA R45, R33, R51, R32 ;  /* 0x00000033212d7223 */ /* 0x000fe40000000020 */
[----:B------:R-:W-:-:S02]  /*23b0*/  FFMA R88, R88, R46, R37 ;  /* 0x0000002e58587223 */ /* 0x000fc40000000025 */
[----:B------:R-:W-:Y:S02]  /*23c0*/  FFMA R49, R33, R47, R36 ;  /* 0x0000002f21317223 */ /* 0x000fe40000000024 */
[----:B------:R-:W-:Y:S01]  /*23d0*/  FFMA R42, R67, R91, R58 ;  /* 0x0000005b432a7223 */ /* 0x000fe2000000003a */
[----:B------:R-:W1:Y:S01]  /*23e0*/  LDS.128 R36, [R111+0xe40] ;  /* 0x000e40006f247984 */ /* 0x000e620000000c00 */
[----:B------:R-:W-:Y:S02]  /*23f0*/  FFMA R86, R40, R16, R45 ;  /* 0x0000001028567223 */ /* 0x000fe4000000002d */
[----:B------:R-:W-:Y:S01]  /*2400*/  FFMA R54, R91, R63, R54 ;  /* 0x0000003f5b367223 */ /* 0x000fe20000000036 */
[----:B------:R-:W-:Y:S01]  /*2410*/  LDS.128 R32, [R111+0xed0] ;  /* 0x000ed0006f207984 */ /* 0x000fe20000000c00 */
[----:B------:R-:W-:-:S03]  /*2420*/  FFMA R45, R73, R99, R42 ;  /* 0x00000063492d7223 */ /* 0x000fc6000000002a */
[----:B------:R-:W2:Y:S01]  /*2430*/  LDS.64 R72, [R82+0x740] ;  /* 0x0007400052487984 */ /* 0x000ea20000000a00 */
[----:B------:R-:W-:-:S03]  /*2440*/  FFMA R99, R99, R77, R54 ;  /* 0x0000004d63637223 */ /* 0x000fc60000000036 */
[----:B------:R-:W5:Y:S01]  /*2450*/  LDS.64 R76, [R82+0xac8] ;  /* 0x000ac800524c7984 */ /* 0x000f620000000a00 */
[C---:B------:R-:W-:Y:S02]  /*2460*/  FFMA R118, R69.reuse, R25, R118 ;  /* 0x0000001945767223 */ /* 0x040fe40000000076 */
[----:B------:R-:W-:Y:S02]  /*2470*/  FFMA R120, R69, R21, R120 ;  /* 0x0000001545787223 */ /* 0x000fe40000000078 */
[----:B------:R-:W1:Y:S01]  /*2480*/  LDS.128 R68, [R111+0xe20] ;  /* 0x000e20006f447984 */ /* 0x000e620000000c00 */
[----:B------:R-:W-:Y:S02]  /*2490*/  FFMA R41, R41, R55, R88 ;  /* 0x0000003729297223 */ /* 0x000fe40000000058 */
[----:B------:R-:W-:Y:S02]  /*24a0*/  FFMA R58, R40, R28, R49 ;  /* 0x0000001c283a7223 */ /* 0x000fe40000000031 */
[----:B------:R-:W-:-:S02]  /*24b0*/  FFMA R49, R24, R90, R43 ;  /* 0x0000005a18317223 */ /* 0x000fc4000000002b */
[----:B------:R-:W-:Y:S02]  /*24c0*/  FFMA R63, R20, R90, R41 ;  /* 0x0000005a143f7223 */ /* 0x000fe40000000029 */
[----:B------:R-:W2:Y:S01]  /*24d0*/  LDS.128 R40, [R111+0xeb0] ;  /* 0x000eb0006f287984 */ /* 0x000ea20000000c00 */
[----:B---3--:R-:W-:Y:S02]  /*24e0*/  FFMA R50, R102, R50, R45 ;  /* 0x0000003266327223 */ /* 0x008fe4000000002d */
[----:B------:R-:W-:Y:S02]  /*24f0*/  FFMA R88, R98, R74, R49 ;  /* 0x0000004a62587223 */ /* 0x000fe40000000031 */
[----:B------:R-:W-:Y:S02]  /*2500*/  FFMA R46, R102, R46, R99 ;  /* 0x0000002e662e7223 */ /* 0x000fe40000000063 */
[----:B------:R-:W-:Y:S02]  /*2510*/  FFMA R98, R98, R78, R63 ;  /* 0x0000004e62627223 */ /* 0x000fe4000000003f */
[----:B------:R-:W-:-:S02]  /*2520*/  FFMA R59, R59, R93, R50 ;  /* 0x0000005d3b3b7223 */ /* 0x000fc40000000032 */
[----:B------:R-:W-:Y:S02]  /*2530*/  FFMA R93, R93, R55, R46 ;  /* 0x000000375d5d7223 */ /* 0x000fe4000000002e */
[C---:B------:R-:W-:Y:S01]  /*2540*/  FFMA R45, R89.reuse, R51, R88 ;  /* 0x00000033592d7223 */ /* 0x040fe20000000058 */
[----:B------:R-:W3:Y:S01]  /*2550*/  LDS.64 R54, [R82+0x748] ;  /* 0x0007480052367984 */ /* 0x000ee20000000a00 */
[----:B------:R-:W-:-:S03]  /*2560*/  FFMA R49, R89, R47, R98 ;  /* 0x0000002f59317223 */ /* 0x000fc60000000062 */
[----:B------:R-:W3:Y:S01]  /*2570*/  LDS.64 R88, [R82+0x3c8] ;  /* 0x0003c80052587984 */ /* 0x000ee20000000a00 */
[C---:B------:R-:W-:Y:S02]  /*2580*/  FFMA R102, R92.reuse, R16, R45 ;  /* 0x000000105c667223 */ /* 0x040fe4000000002d */
[----:B------:R-:W-:Y:S01]  /*2590*/  FFMA R92, R92, R28, R49 ;  /* 0x0000001c5c5c7223 */ /* 0x000fe20000000031 */
[----:B------:R-:W-:Y:S01]  /*25a0*/  LDS.64 R98, [R82+0x768] ;  /* 0x0007680052627984 */ /* 0x000fe20000000a00 */
[----:B------:R-:W-:Y:S02]  /*25b0*/  FFMA R117, R87, R21, R58 ;  /* 0x0000001557757223 */ /* 0x000fe4000000003a */
[----:B0-----:R-:W-:Y:S02]  /*25c0*/  FFMA R49, R24, R94, R59 ;  /* 0x0000005e18317223 */ /* 0x001fe4000000003b */
[----:B------:R-:W0:Y:S01]  /*25d0*/  LDS.64 R58, [R82+0xad0] ;  /* 0x000ad000523a7984 */ /* 0x000e220000000a00 */
[----:B----4-:R-:W-:-:S02]  /*25e0*/  FFMA R119, R75, R97, R119 ;  /* 0x000000614b777223 */ /* 0x010fc40000000077 */
[----:B------:R-:W-:Y:S02]  /*25f0*/  FFMA R67, R87, R25, R86 ;  /* 0x0000001957437223 */ /* 0x000fe40000000056 */
[----:B------:R-:W-:Y:S01]  /*2600*/  FFMA R93, R94, R20, R93 ;  /* 0x000000145e5d7223 */ /* 0x000fe2000000005d */
[----:B------:R-:W4:Y:S01]  /*2610*/  LDS.64 R86, [R82+0x48] ;  /* 0x0000480052567984 */ /* 0x000f220000000a00 */
[----:B------:R-:W-:Y:S02]  /*2620*/  FFMA R74, R96, R74, R49 ;  /* 0x0000004a604a7223 */ /* 0x000fe40000000031 */
[----:B-1----:R-:W-:Y:S02]  /*2630*/  FFMA R20, R36, R100, R119 ;  /* 0x0000006424147223 */ /* 0x002fe40000000077 */
[----:B------:R-:W-:Y:S02]  /*2640*/  FFMA R121, R79, R97, R121 ;  /* 0x000000614f797223 */ /* 0x000fe40000000079 */
[----:B------:R-:W-:-:S02]  /*2650*/  FFMA R78, R96, R78, R93 ;  /* 0x0000004e604e7223 */ /* 0x000fc4000000005d */
[----:B------:R-:W-:Y:S01]  /*2660*/  FFMA R51, R51, R103, R74 ;  /* 0x0000006733337223 */ /* 0x000fe2000000004a */
[----:B------:R-:W-:Y:S01]  /*2670*/  LDS.64 R96, [R82+0x60] ;  /* 0x0000600052607984 */ /* 0x000fe20000000a00 */
[----:B--2---:R-:W-:Y:S02]  /*2680*/  FFMA R49, R17, R73, R20 ;  /* 0x0000004911317223 */ /* 0x004fe40000000014 */
[----:B------:R-:W-:Y:S02]  /*2690*/  FFMA R100, R100, R32, R121 ;  /* 0x0000002064647223 */ /* 0x000fe40000000079 */
[----:B------:R-:W-:Y:S02]  /*26a0*/  FFMA R103, R47, R103, R78 ;  /* 0x000000672f677223 */ /* 0x000fe4000000004e */
[----:B-----5:R-:W-:Y:S01]  /*26b0*/  FFMA R49, R76, R26, R49 ;  /* 0x0000001a4c317223 */ /* 0x020fe20000000031 */
[----:B------:R-:W1:Y:S01]  /*26c0*/  LDS.64 R46, [R82+0x750] ;  /* 0x00075000522e7984 */ /* 0x000e620000000a00 */
[----:B------:R-:W-:-:S03]  /*26d0*/  FFMA R16, R16, R72, R51 ;  /* 0x0000004810107223 */ /* 0x000fc60000000033 */
[----:B------:R-:W2:Y:S01]  /*26e0*/  LDS.64 R50, [R82+0x3d0] ;  /* 0x0003d00052327984 */ /* 0x000ea20000000a00 */
[----:B------:R-:W-:Y:S02]  /*26f0*/  FFMA R73, R73, R29, R100 ;  /* 0x0000001d49497223 */ /* 0x000fe40000000064 */
[----:B------:R-:W-:Y:S02]  /*2700*/  FFMA R20, R68, R104, R49 ;  /* 0x0000006844147223 */ /* 0x000fe40000000031 */
[----:B------:R-:W-:Y:S02]  /*2710*/  FFMA R28, R72, R28, R103 ;  /* 0x0000001c481c7223 */ /* 0x000fe40000000067 */
[----:B------:R-:W-:Y:S02]  /*2720*/  FFMA R102, R91, R25, R102 ;  /* 0x000000195b667223 */ /* 0x000fe40000000066 */
[----:B------:R-:W-:Y:S02]  /*2730*/  FFMA R73, R76, R22, R73 ;  /* 0x000000164c497223 */ /* 0x000fe40000000049 */
[----:B------:R-:W-:-:S02]  /*2740*/  FFMA R16, R25, R95, R16 ;  /* 0x0000005f19107223 */ /* 0x000fc40000000010 */
[-C--:B------:R-:W-:Y:S02]  /*2750*/  FFMA R45, R91, R21.reuse, R92 ;  /* 0x000000155b2d7223 */ /* 0x080fe4000000005c */
[----:B------:R-:W-:Y:S01]  /*2760*/  FFMA R28, R95, R21, R28 ;  /* 0x000000155f1c7223 */ /* 0x000fe2000000001c */
[----:B------:R-:W-:Y:S01]  /*2770*/  LDS.64 R92, [R82+0x50] ;  /* 0x00005000525c7984 */ /* 0x000fe20000000a00 */
[----:B------:R-:W-:-:S03]  /*2780*/  FFMA R25, R37, R101, R20 ;  /* 0x0000006525197223 */ /* 0x000fc60000000014 */
[----:B------:R-:W5:Y:S01]  /*2790*/  LDS.64 R20, [R82+0xad8] ;  /* 0x000ad80052147984 */ /* 0x000f620000000a00 */
[----:B------:R-:W-:Y:S02]  /*27a0*/  FFMA R104, R40, R104, R73 ;  /* 0x0000006828687223 */ /* 0x000fe40000000049 */
[----:B------:R-:W-:Y:S01]  /*27b0*/  FFMA R113, R105, R75, R113 ;  /* 0x0000004b69717223 */ /* 0x000fe20000000071 */
[----:B------:R-:W-:Y:S01]  /*27c0*/  LDS.64 R90, [R82+0x3d8] ;  /* 0x0003d800525a7984 */ /* 0x000fe20000000a00 */
[----:B------:R-:W-:Y:S02]  /*27d0*/  FFMA R101, R101, R33, R104 ;  /* 0x0000002165657223 */ /* 0x000fe40000000068 */
[----:B------:R-:W-:Y:S01]  /*27e0*/  FFMA R115, R105, R79, R115 ;  /* 0x0000004f69737223 */ /* 0x000fe20000000073 */
[----:B------:R-:W-:Y:S01]  /*27f0*/  LDS.64 R94, [R82+0x58] ;  /* 0x00005800525e7984 */ /* 0x000fe20000000a00 */
[-C--:B---3--:R-:W-:Y:S02]  /*2800*/  FFMA R72, R18, R54.reuse, R25 ;  /* 0x0000003612487223 */ /* 0x088fe40000000019 */
[----:B------:R-:W-:-:S02]  /*2810*/  FFMA R74, R30, R54, R101 ;  /* 0x000000361e4a7223 */ /* 0x000fc40000000065 */
[----:B------:R-:W-:Y:S01]  /*2820*/  FFMA R24, R36, R88, R113 ;  /* 0x0000005824187223 */ /* 0x000fe20000000071 */
[----:B------:R-:W3:Y:S01]  /*2830*/  LDS.64 R100, [R82+0x758] ;  /* 0x0007580052647984 */ /* 0x000ee20000000a00 */
[----:B------:R-:W-:Y:S02]  /*2840*/  FFMA R54, R88, R32, R115 ;  /* 0x0000002058367223 */ /* 0x000fe40000000073 */
[----:B------:R-:W-:Y:S02]  /*2850*/  FFMA R72, R27, R77, R72 ;  /* 0x0000004d1b487223 */ /* 0x000fe40000000048 */
[----:B------:R-:W-:Y:S02]  /*2860*/  FFMA R25, R55, R17, R24 ;  /* 0x0000001137197223 */ /* 0x000fe40000000018 */
[----:B------:R-:W-:Y:S02]  /*2870*/  FFMA R74, R23, R77, R74 ;  /* 0x0000004d174a7223 */ /* 0x000fe4000000004a */
[----:B------:R-:W-:-:S02]  /*2880*/  FFMA R49, R55, R29, R54 ;  /* 0x0000001d37317223 */ /* 0x000fc40000000036 */
[C---:B------:R-:W-:Y:S02]  /*2890*/  FFMA R63, R105.reuse, R69, R72 ;  /* 0x00000045693f7223 */ /* 0x040fe40000000048 */
[C---:B0-----:R-:W-:Y:S02]  /*28a0*/  FFMA R25, R58.reuse, R26, R25 ;  /* 0x0000001a3a197223 */ /* 0x041fe40000000019 */
[----:B------:R-:W-:Y:S02]  /*28b0*/  FFMA R105, R105, R41, R74 ;  /* 0x0000002969697223 */ /* 0x000fe4000000004a */
[----:B------:R-:W-:Y:S02]  /*28c0*/  FFMA R49, R58, R22, R49 ;  /* 0x000000163a317223 */ /* 0x000fe40000000031 */
[----:B------:R-:W-:Y:S02]  /*28d0*/  FFMA R54, R88, R38, R63 ;  /* 0x0000002658367223 */ /* 0x000fe4000000003f */
[----:B----4-:R-:W-:-:S02]  /*28e0*/  FFMA R24, R68, R86, R25 ;  /* 0x0000005644187223 */ /* 0x010fc40000000019 */
[----:B------:R-:W-:Y:S02]  /*28f0*/  FFMA R88, R88, R34, R105 ;  /* 0x0000002258587223 */ /* 0x000fe40000000069 */
[----:B------:R-:W-:Y:S02]  /*2900*/  FFMA R86, R40, R86, R49 ;  /* 0x0000005628567223 */ /* 0x000fe40000000031 */
[----:B------:R-:W-:Y:S02]  /*2910*/  FFMA R77, R37, R89, R24 ;  /* 0x00000059254d7223 */ /* 0x000fe40000000018 */
[C---:B------:R-:W-:Y:S01]  /*2920*/  FFMA R49, R55.reuse, R19, R54 ;  /* 0x0000001337317223 */ /* 0x040fe20000000036 */
[----:B------:R-:W0:Y:S01]  /*2930*/  LDS.64 R24, [R82+0xae0] ;  /* 0x000ae00052187984 */ /* 0x000e220000000a00 */
[----:B------:R-:W-:Y:S02]  /*2940*/  FFMA R63, R55, R31, R88 ;  /* 0x0000001f373f7223 */ /* 0x000fe40000000058 */
[----:B------:R-:W-:-:S02]  /*2950*/  FFMA R89, R89, R33, R86 ;  /* 0x0000002159597223 */ /* 0x000fc40000000056 */
[C---:B------:R-:W-:Y:S02]  /*2960*/  FFMA R55, R87.reuse, R75, R122 ;  /* 0x0000004b57377223 */ /* 0x040fe4000000007a */
[----:B------:R-:W-:Y:S02]  /*2970*/  FFMA R73, R87, R79, R124 ;  /* 0x0000004f57497223 */ /* 0x000fe4000000007c */
[-C--:B-1----:R-:W-:Y:S02]  /*2980*/  FFMA R72, R18, R46.reuse, R77 ;  /* 0x0000002e12487223 */ /* 0x082fe4000000004d */
[----:B------:R-:W-:Y:S01]  /*2990*/  FFMA R74, R30, R46, R89 ;  /* 0x0000002e1e4a7223 */ /* 0x000fe20000000059 */
[----:B------:R-:W-:Y:S01]  /*29a0*/  LDS.64 R76, [R82+0x760] ;  /* 0x00076000524c7984 */ /* 0x000fe20000000a00 */
[----:B--2---:R-:W-:Y:S02]  /*29b0*/  FFMA R46, R36, R50, R55 ;  /* 0x00000032242e7223 */ /* 0x004fe40000000037 */
[----:B------:R-:W-:-:S02]  /*29c0*/  FFMA R54, R50, R32, R73 ;  /* 0x0000002032367223 */ /* 0x000fc40000000049 */
[-C--:B------:R-:W-:Y:S02]  /*29d0*/  FFMA R72, R27, R59.reuse, R72 ;  /* 0x0000003b1b487223 */ /* 0x080fe40000000048 */
[----:B------:R-:W-:Y:S02]  /*29e0*/  FFMA R74, R23, R59, R74 ;  /* 0x0000003b174a7223 */ /* 0x000fe4000000004a */
[C---:B------:R-:W-:Y:S02]  /*29f0*/  FFMA R55, R47.reuse, R17, R46 ;  /* 0x000000112f377223 */ /* 0x040fe4000000002e */
[----:B------:R-:W-:Y:S02]  /*2a00*/  FFMA R59, R47, R29, R54 ;  /* 0x0000001d2f3b7223 */ /* 0x000fe40000000036 */
[----:B-----5:R-:W-:Y:S02]  /*2a10*/  FFMA R55, R20, R26, R55 ;  /* 0x0000001a14377223 */ /* 0x020fe40000000037 */
[----:B------:R-:W-:-:S02]  /*2a20*/  FFMA R89, R87, R69, R72 ;  /* 0x0000004557597223 */ /* 0x000fc40000000048 */
[----:B------:R-:W-:Y:S01]  /*2a30*/  FFMA R59, R20, R22, R59 ;  /* 0x00000016143b7223 */ /* 0x000fe2000000003b */
[----:B------:R-:W1:Y:S01]  /*2a40*/  LDS.64 R72, [R82+0x3e0] ;  /* 0x0003e00052487984 */ /* 0x000e620000000a00 */
[----:B------:R-:W-:Y:S02]  /*2a50*/  FFMA R87, R87, R41, R74 ;  /* 0x0000002957577223 */ /* 0x000fe4000000004a */
[-C--:B------:R-:W-:Y:S02]  /*2a60*/  FFMA R46, R68, R92.reuse, R55 ;  /* 0x0000005c442e7223 */ /* 0x080fe40000000037 */
[----:B------:R-:W-:Y:S02]  /*2a70*/  FFMA R92, R40, R92, R59 ;  /* 0x0000005c285c7223 */ /* 0x000fe4000000003b */
[C---:B------:R-:W-:Y:S02]  /*2a80*/  FFMA R74, R50.reuse, R34, R87 ;  /* 0x00000022324a7223 */ /* 0x040fe40000000057 */
[----:B------:R-:W-:-:S02]  /*2a90*/  FFMA R54, R50, R38, R89 ;  /* 0x0000002632367223 */ /* 0x000fc40000000059 */
[----:B------:R-:W-:Y:S02]  /*2aa0*/  FFMA R55, R37, R51, R46 ;  /* 0x0000003325377223 */ /* 0x000fe4000000002e */
[----:B------:R-:W-:Y:S02]  /*2ab0*/  FFMA R87, R51, R33, R92 ;  /* 0x0000002133577223 */ /* 0x000fe4000000005c */
[----:B------:R-:W2:Y:S01]  /*2ac0*/  LDS.64 R50, [R82+0xae8] ;  /* 0x000ae80052327984 */ /* 0x000ea20000000a00 */
[C---:B------:R-:W-:Y:S02]  /*2ad0*/  FFMA R59, R47.reuse, R19, R54 ;  /* 0x000000132f3b7223 */ /* 0x040fe40000000036 */
[----:B------:R-:W-:Y:S02]  /*2ae0*/  FFMA R103, R47, R31, R74 ;  /* 0x0000001f2f677223 */ /* 0x000fe4000000004a */
[----:B---3--:R-:W-:Y:S02]  /*2af0*/  FFMA R46, R18, R100, R55 ;  /* 0x00000064122e7223 */ /* 0x008fe40000000037 */
[----:B------:R-:W-:-:S02]  /*2b00*/  FFMA R47, R93, R75, R118 ;  /* 0x0000004b5d2f7223 */ /* 0x000fc40000000076 */
[----:B------:R-:W-:Y:S02]  /*2b10*/  FFMA R55, R93, R79, R120 ;  /* 0x0000004f5d377223 */ /* 0x000fe40000000078 */
[----:B------:R-:W-:Y:S02]  /*2b20*/  FFMA R100, R30, R100, R87 ;  /* 0x000000641e647223 */ /* 0x000fe40000000057 */
[-C--:B------:R-:W-:Y:S01]  /*2b30*/  FFMA R74, R27, R21.reuse, R46 ;  /* 0x000000151b4a7223 */ /* 0x080fe2000000002e */
[----:B------:R-:W-:Y:S01]  /*2b40*/  LDS.64 R86, [R82+0x3f0] ;  /* 0x0003f00052567984 */ /* 0x000fe20000000a00 */
[----:B------:R-:W-:Y:S02]  /*2b50*/  FFMA R46, R36, R90, R47 ;  /* 0x0000005a242e7223 */ /* 0x000fe4000000002f */
[----:B------:R-:W-:Y:S02]  /*2b60*/  FFMA R54, R90, R32, R55 ;  /* 0x000000205a367223 */ /* 0x000fe40000000037 */
[----:B------:R-:W-:-:S02]  /*2b70*/  FFMA R100, R23, R21, R100 ;  /* 0x0000001517647223 */ /* 0x000fc40000000064 */
[----:B------:R-:W-:Y:S02]  /*2b80*/  FFMA R47, R93, R69, R74 ;  /* 0x000000455d2f7223 */ /* 0x000fe4000000004a */
[C---:B------:R-:W-:Y:S02]  /*2b90*/  FFMA R21, R101.reuse, R17, R46 ;  /* 0x0000001165157223 */ /* 0x040fe4000000002e */
[----:B------:R-:W-:Y:S02]  /*2ba0*/  FFMA R55, R101, R29, R54 ;  /* 0x0000001d65377223 */ /* 0x000fe40000000036 */
[----:B------:R-:W-:Y:S02]  /*2bb0*/  FFMA R46, R90, R38, R47 ;  /* 0x000000265a2e7223 */ /* 0x000fe4000000002f */
[C---:B0-----:R-:W-:Y:S02]  /*2bc0*/  FFMA R47, R24.reuse, R26, R21 ;  /* 0x0000001a182f7223 */ /* 0x041fe40000000015 */
[----:B------:R-:W-:-:S02]  /*2bd0*/  FFMA R55, R24, R22, R55 ;  /* 0x0000001618377223 */ /* 0x000fc40000000037 */
[-C--:B------:R-:W-:Y:S02]  /*2be0*/  FFMA R74, R68, R94.reuse, R47 ;  /* 0x0000005e444a7223 */ /* 0x080fe4000000002f */
[----:B------:R-:W-:Y:S02]  /*2bf0*/  FFMA R93, R93, R41, R100 ;  /* 0x000000295d5d7223 */ /* 0x000fe40000000064 */
[----:B------:R-:W-:Y:S02]  /*2c00*/  FFMA R21, R101, R19, R46 ;  /* 0x0000001365157223 */ /* 0x000fe4000000002e */
[C---:B------:R-:W-:Y:S01]  /*2c10*/  FFMA R67, R95.reuse, R75, R67 ;  /* 0x0000004b5f437223 */ /* 0x040fe20000000043 */
[----:B------:R-:W0:Y:S01]  /*2c20*/  LDS.64 R46, [R82+0x68] ;  /* 0x00006800522e7984 */ /* 0x000e220000000a00 */
[----:B------:R-:W-:Y:S02]  /*2c30*/  FFMA R94, R40, R94, R55 ;  /* 0x0000005e285e7223 */ /* 0x000fe40000000037 */
[----:B------:R-:W-:Y:S01]  /*2c40*/  FFMA R117, R95, R79, R117 ;  /* 0x0000004f5f757223 */ /* 0x000fe20000000075 */
[----:B------:R-:W3:Y:S01]  /*2c50*/  LDS.64 R54, [R82+0x3e8] ;  /* 0x0003e80052367984 */ /* 0x000ee20000000a00 */
[----:B------:R-:W-:-:S02]  /*2c60*/  FFMA R89, R37, R91, R74 ;  /* 0x0000005b25597223 */ /* 0x000fc4000000004a */
[----:B------:R-:W-:Y:S02]  /*2c70*/  FFMA R90, R90, R34, R93 ;  /* 0x000000225a5a7223 */ /* 0x000fe4000000005d */
[----:B-1----:R-:W-:Y:S01]  /*2c80*/  FFMA R74, R36, R72, R67 ;  /* 0x00000048244a7223 */ /* 0x002fe20000000043 */
[----:B------:R-:W-:Y:S01]  /*2c90*/  LDS.64 R92, [R82+0xaf8] ;  /* 0x000af800525c7984 */ /* 0x000fe20000000a00 */
[----:B------:R-:W-:Y:S02]  /*2ca0*/  FFMA R78, R72, R32, R117 ;  /* 0x00000020484e7223 */ /* 0x000fe40000000075 */
[----:B------:R-:W-:Y:S02]  /*2cb0*/  FFMA R91, R91, R33, R94 ;  /* 0x000000215b5b7223 */ /* 0x000fe4000000005e */
[----:B------:R-:W-:Y:S02]  /*2cc0*/  FFMA R105, R101, R31, R90 ;  /* 0x0000001f65697223 */ /* 0x000fe4000000005a */
[----:B------:R-:W-:-:S02]  /*2cd0*/  FFMA R94, R18, R76, R89 ;  /* 0x0000004c125e7223 */ /* 0x000fc40000000059 */
[C---:B------:R-:W-:Y:S01]  /*2ce0*/  FFMA R67, R77.reuse, R17, R74 ;  /* 0x000000114d437223 */ /* 0x040fe2000000004a */
[----:B------:R-:W1:Y:S01]  /*2cf0*/  LDS.64 R88, [R82+0x770] ;  /* 0x0007700052587984 */ /* 0x000e620000000a00 */
[----:B------:R-:W-:Y:S02]  /*2d00*/  FFMA R101, R77, R29, R78 ;  /* 0x0000001d4d657223 */ /* 0x000fe4000000004e */
[----:B------:R-:W-:Y:S02]  /*2d10*/  FFMA R76, R30, R76, R91 ;  /* 0x0000004c1e4c7223 */ /* 0x000fe4000000005b */
[C---:B--2---:R-:W-:Y:S01]  /*2d20*/  FFMA R67, R50.reuse, R26, R67 ;  /* 0x0000001a32437223 */ /* 0x044fe20000000043 */
[----:B------:R-:W2:Y:S01]  /*2d30*/  LDS.64 R90, [R82+0xaf0] ;  /* 0x000af000525a7984 */ /* 0x000ea20000000a00 */
[----:B------:R-:W-:Y:S02]  /*2d40*/  FFMA R101, R50, R22, R101 ;  /* 0x0000001632657223 */ /* 0x000fe40000000065 */
[----:B------:R-:W-:-:S02]  /*2d50*/  FFMA R94, R27, R25, R94 ;  /* 0x000000191b5e7223 */ /* 0x000fc4000000005e */
[----:B------:R-:W-:Y:S02]  /*2d60*/  FFMA R76, R23, R25, R76 ;  /* 0x00000019174c7223 */ /* 0x000fe4000000004c */
[-C--:B------:R-:W-:Y:S02]  /*2d70*/  FFMA R74, R68, R96.reuse, R67 ;  /* 0x00000060444a7223 */ /* 0x080fe40000000043 */
[----:B------:R-:W-:Y:S02]  /*2d80*/  FFMA R96, R40, R96, R101 ;  /* 0x0000006028607223 */ /* 0x000fe40000000065 */
[C---:B------:R-:W-:Y:S02]  /*2d90*/  FFMA R67, R95.reuse, R69, R94 ;  /* 0x000000455f437223 */ /* 0x040fe4000000005e */
[----:B------:R-:W-:Y:S02]  /*2da0*/  FFMA R101, R95, R41, R76 ;  /* 0x000000295f657223 */ /* 0x000fe4000000004c */
[----:B------:R-:W4:Y:S01]  /*2db0*/  LDS.64 R94, [R82+0x70] ;  /* 0x00007000525e7984 */ /* 0x000f220000000a00 */
[----:B------:R-:W-:-:S02]  /*2dc0*/  FFMA R25, R37, R73, R74 ;  /* 0x0000004925197223 */ /* 0x000fc4000000004a */
[----:B------:R-:W-:Y:S02]  /*2dd0*/  FFMA R73, R73, R33, R96 ;  /* 0x0000002149497223 */ /* 0x000fe40000000060 */
[C---:B------:R-:W-:Y:S02]  /*2de0*/  FFMA R76, R72.reuse, R34, R101 ;  /* 0x00000022484c7223 */ /* 0x040fe40000000065 */
[----:B------:R-:W-:Y:S01]  /*2df0*/  FFMA R74, R72, R38, R67 ;  /* 0x00000026484a7223 */ /* 0x000fe20000000043 */
[----:B------:R-:W5:Y:S01]  /*2e00*/  LDS.64 R100, [R82+0x778] ;  /* 0x0007780052647984 */ /* 0x000f620000000a00 */
[-C--:B------:R-:W-:Y:S02]  /*2e10*/  FFMA R72, R18, R98.reuse, R25 ;  /* 0x0000006212487223 */ /* 0x080fe40000000019 */
[----:B------:R-:W-:Y:S02]  /*2e20*/  FFMA R98, R30, R98, R73 ;  /* 0x000000621e627223 */ /* 0x000fe40000000049 */
[----:B------:R-:W-:-:S02]  /*2e30*/  FFMA R72, R27, R51, R72 ;  /* 0x000000331b487223 */ /* 0x000fc40000000048 */
[----:B------:R-:W-:Y:S02]  /*2e40*/  FFMA R98, R23, R51, R98 ;  /* 0x0000003317627223 */ /* 0x000fe40000000062 */
[C---:B------:R-:W-:Y:S02]  /*2e50*/  FFMA R51, R97.reuse, R75, R102 ;  /* 0x0000004b61337223 */ /* 0x040fe40000000066 */
[C---:B------:R-:W-:Y:S02]  /*2e60*/  FFMA R45, R97.reuse, R79, R45 ;  /* 0x0000004f612d7223 */ /* 0x040fe4000000002d */
[C---:B------:R-:W-:Y:S02]  /*2e70*/  FFMA R73, R97.reuse, R69, R72 ;  /* 0x0000004561497223 */ /* 0x040fe40000000048 */
[----:B------:R-:W-:Y:S02]  /*2e80*/  FFMA R97, R97, R41, R98 ;  /* 0x0000002961617223 */ /* 0x000fe40000000062 */
[----:B0-----:R-:W-:-:S02]  /*2e90*/  FFMA R75, R47, R75, R16 ;  /* 0x0000004b2f4b7223 */ /* 0x001fc40000000010 */
[----:B------:R-:W-:Y:S02]  /*2ea0*/  FFMA R79, R47, R79, R28 ;  /* 0x0000004f2f4f7223 */ /* 0x000fe4000000001c */
[----:B---3--:R-:W-:Y:S02]  /*2eb0*/  FFMA R16, R36, R54, R51 ;  /* 0x0000003624107223 */ /* 0x008fe40000000033 */
[C---:B------:R-:W-:Y:S02]  /*2ec0*/  FFMA R28, R54.reuse, R32, R45 ;  /* 0x00000020361c7223 */ /* 0x040fe4000000002d */
[C---:B------:R-:W-:Y:S02]  /*2ed0*/  FFMA R72, R54.reuse, R38, R73 ;  /* 0x0000002636487223 */ /* 0x040fe40000000049 */
[----:B------:R-:W-:Y:S02]  /*2ee0*/  FFMA R54, R54, R34, R97 ;  /* 0x0000002236367223 */ /* 0x000fe40000000061 */
[----:B------:R-:W0:Y:S01]  /*2ef0*/  LDS.64 R96, [R82+0x3f8] ;  /* 0x0003f80052607984 */ /* 0x000e220000000a00 */
[----:B------:R-:W-:-:S02]  /*2f00*/  FFMA R36, R36, R86, R75 ;  /* 0x0000005624247223 */ /* 0x000fc4000000004b */
[----:B------:R-:W-:Y:S02]  /*2f10*/  FFMA R32, R86, R32, R79 ;  /* 0x0000002056207223 */ /* 0x000fe4000000004f */
[-C--:B------:R-:W-:Y:S02]  /*2f20*/  FFMA R51, R99, R17.reuse, R16 ;  /* 0x0000001163337223 */ /* 0x080fe40000000010 */
[----:B-1----:R-:W-:Y:S02]  /*2f30*/  FFMA R17, R89, R17, R36 ;  /* 0x0000001159117223 */ /* 0x002fe40000000024 */
[----:B------:R-:W-:Y:S02]  /*2f40*/  FFMA R25, R77, R19, R74 ;  /* 0x000000134d197223 */ /* 0x000fe4000000004a */
[C---:B------:R-:W-:Y:S02]  /*2f50*/  FFMA R113, R99.reuse, R29, R28 ;  /* 0x0000001d63717223 */ /* 0x040fe4000000001c */
[----:B------:R-:W-:-:S02]  /*2f60*/  FFMA R45, R99, R19, R72 ;  /* 0x00000013632d7223 */ /* 0x000fc40000000048 */
[----:B------:R-:W-:Y:S01]  /*2f70*/  FFMA R115, R89, R29, R32 ;  /* 0x0000001d59737223 */ /* 0x000fe20000000020 */
[----:B------:R-:W1:Y:S01]  /*2f80*/  LDS.128 R72, [R111+0xe90] ;  /* 0x000e90006f487984 */ /* 0x000e620000000c00 */
[----:B------:R-:W-:Y:S02]  /*2f90*/  FFMA R67, R77, R31, R76 ;  /* 0x0000001f4d437223 */ /* 0x000fe4000000004c */
[-C--:B--2---:R-:W-:Y:S01]  /*2fa0*/  FFMA R51, R90, R26.reuse, R51 ;  /* 0x0000001a5a337223 */ /* 0x084fe20000000033 */
[----:B------:R-:W2:Y:S01]  /*2fb0*/  LDS.128 R76, [R111+0xf20] ;  /* 0x000f20006f4c7984 */ /* 0x000ea20000000c00 */
[----:B------:R-:W-:Y:S02]  /*2fc0*/  FFMA R29, R92, R26, R17 ;  /* 0x0000001a5c1d7223 */ /* 0x000fe40000000011 */
[-C--:B------:R-:W-:Y:S01]  /*2fd0*/  FFMA R113, R90, R22.reuse, R113 ;  /* 0x000000165a717223 */ /* 0x080fe20000000071 */
[----:B------:R-:W3:Y:S01]  /*2fe0*/  LDS.64 R16, [R82+0x78] ;  /* 0x0000780052107984 */ /* 0x000ee20000000a00 */
[----:B------:R-:W-:-:S02]  /*2ff0*/  FFMA R115, R92, R22, R115 ;  /* 0x000000165c737223 */ /* 0x000fc40000000073 */
[-C--:B------:R-:W-:Y:S02]  /*3000*/  FFMA R22, R68, R46.reuse, R51 ;  /* 0x0000002e44167223 */ /* 0x080fe40000000033 */
[----:B------:R-:W-:Y:S02]  /*3010*/  FFMA R46, R40, R46, R113 ;  /* 0x0000002e282e7223 */ /* 0x000fe40000000071 */
[----:B----4-:R-:W-:Y:S02]  /*3020*/  FFMA R40, R94, R40, R115 ;  /* 0x000000285e287223 */ /* 0x010fe40000000073 */
[----:B------:R-:W-:Y:S02]  /*3030*/  FFMA R51, R37, R55, R22 ;  /* 0x0000003725337223 */ /* 0x000fe40000000016 */
[-C--:B------:R-:W-:Y:S02]  /*3040*/  FFMA R55, R55, R33.reuse, R46 ;  /* 0x0000002137377223 */ /* 0x080fe4000000002e */
[----:B------:R-:W-:-:S02]  /*3050*/  FFMA R33, R87, R33, R40 ;  /* 0x0000002157217223 */ /* 0x000fc40000000028 */
[----:B------:R-:W-:Y:S02]  /*3060*/  FFMA R68, R68, R94, R29 ;  /* 0x0000005e44447223 */ /* 0x000fe4000000001d */
[----:B------:R-:W4:Y:S01]  /*3070*/  LDS.64 R28, [R82+0x780] ;  /* 0x00078000521c7984 */ /* 0x000f220000000a00 */
[-C--:B------:R-:W-:Y:S02]  /*3080*/  FFMA R22, R18, R88.reuse, R51 ;  /* 0x0000005812167223 */ /* 0x080fe40000000033 */
[----:B------:R-:W-:Y:S02]  /*3090*/  FFMA R88, R30, R88, R55 ;  /* 0x000000581e587223 */ /* 0x000fe40000000037 */
[----:B------:R-:W-:Y:S02]  /*30a0*/  FFMA R37, R37, R87, R68 ;  /* 0x0000005725257223 */ /* 0x000fe40000000044 */
[----:B-----5:R-:W-:Y:S02]  /*30b0*/  FFMA R30, R100, R30, R33 ;  /* 0x0000001e641e7223 */ /* 0x020fe40000000021 */
[----:B------:R-:W5:Y:S01]  /*30c0*/  LDS.64 R32, [R82+0xb00] ;  /* 0x000b000052207984 */ /* 0x000f620000000a00 */
[----:B------:R-:W-:-:S02]  /*30d0*/  FFMA R22, R27, R91, R22 ;  /* 0x0000005b1b167223 */ /* 0x000fc40000000016 */
[----:B------:R-:W-:Y:S02]  /*30e0*/  FFMA R18, R100, R18, R37 ;  /* 0x0000001264127223 */ /* 0x000fe40000000025 */
[----:B------:R-:W-:Y:S02]  /*30f0*/  FFMA R88, R23, R91, R88 ;  /* 0x0000005b17587223 */ /* 0x000fe40000000058 */
[-C--:B------:R-:W-:Y:S02]  /*3100*/  FFMA R18, R27, R93.reuse, R18 ;  /* 0x0000005d1b127223 */ /* 0x080fe40000000012 */
[----:B------:R-:W-:Y:S01]  /*3110*/  FFMA R30, R23, R93, R30 ;  /* 0x0000005d171e7223 */ /* 0x000fe2000000001e */
[----:B------:R-:W-:Y:S01]  /*3120*/  LDS.64 R26, [R82+0x80] ;  /* 0x00008000521a7984 */ /* 0x000fe20000000a00 */
[----:B------:R-:W-:-:S03]  /*3130*/  FFMA R37, R47, R69, R22 ;  /* 0x000000452f257223 */ /* 0x000fc60000000016 */
[----:B------:R-:W4:Y:S01]  /*3140*/  LDS.64 R22, [R82+0x400] ;  /* 0x0004000052167984 */ /* 0x000f220000000a00 */
[----:B------:R-:W-:Y:S02]  /*3150*/  FFMA R69, R69, R95, R18 ;  /* 0x0000005f45457223 */ /* 0x000fe40000000012 */
[-C--:B------:R-:W-:Y:S02]  /*3160*/  FFMA R18, R86, R38.reuse, R37 ;  /* 0x0000002656127223 */ /* 0x080fe40000000025 */
[----:B0-----:R-:W-:Y:S01]  /*3170*/  FFMA R38, R96, R38, R69 ;  /* 0x0000002660267223 */ /* 0x001fe20000000045 */
[----:B------:R-:W0:Y:S01]  /*3180*/  LDS.64 R36, [R82+0xb08] ;  /* 0x000b080052247984 */ /* 0x000e220000000a00 */
[----:B------:R-:W-:Y:S02]  /*3190*/  FFMA R55, R89, R19, R18 ;  /* 0x0000001359377223 */ /* 0x000fe40000000012 */
[----:B------:R-:W-:Y:S02]  /*31a0*/  FFMA R69, R19, R101, R38 ;  /* 0x0000006513457223 */ /* 0x000fe40000000026 */
[----:B------:R-:W0:Y:S01]  /*31b0*/  LDS.64 R18, [R82+0x788] ;  /* 0x0007880052127984 */ /* 0x000e220000000a00 */
[----:B-1----:R-:W-:-:S02]  /*31c0*/  FFMA R49, R58, R72, R49 ;  /* 0x000000483a317223 */ /* 0x002fc40000000031 */
[-C--:B------:R-:W-:Y:S02]  /*31d0*/  FFMA R47, R47, R41.reuse, R88 ;  /* 0x000000292f2f7223 */ /* 0x080fe40000000058 */
[----:B--2---:R-:W-:Y:S02]  /*31e0*/  FFMA R63, R58, R76, R63 ;  /* 0x0000004c3a3f7223 */ /* 0x004fe4000000003f */
[C---:B------:R-:W-:Y:S02]  /*31f0*/  FFMA R87, R20.reuse, R72, R59 ;  /* 0x0000004814577223 */ /* 0x040fe4000000003b */
[----:B------:R-:W-:Y:S02]  /*3200*/  FFMA R103, R20, R76, R103 ;  /* 0x0000004c14677223 */ /* 0x000fe40000000067 */
[----:B------:R-:W-:Y:S02]  /*3210*/  FFMA R41, R95, R41, R30 ;  /* 0x000000295f297223 */ /* 0x000fe4000000001e */
[----:B---3--:R-:W-:-:S02]  /*3220*/  FFMA R20, R16, R70, R49 ;  /* 0x0000004610147223 */ /* 0x008fc40000000031 */
[----:B------:R-:W-:Y:S02]  /*3230*/  FFMA R86, R86, R34, R47 ;  /* 0x0000002256567223 */ /* 0x000fe4000000002f */
[----:B------:R-:W-:Y:S02]  /*3240*/  FFMA R16, R16, R42, R63 ;  /* 0x0000002a10107223 */ /* 0x000fe4000000003f */
[----:B------:R-:W-:Y:S02]  /*3250*/  FFMA R34, R96, R34, R41 ;  /* 0x0000002260227223 */ /* 0x000fe40000000029 */
[-C--:B------:R-:W-:Y:S02]  /*3260*/  FFMA R51, R50, R72.reuse, R25 ;  /* 0x0000004832337223 */ /* 0x080fe40000000019 */
[----:B------:R-:W-:Y:S02]  /*3270*/  FFMA R41, R24, R72, R21 ;  /* 0x0000004818297223 */ /* 0x000fe40000000015 */
[----:B------:R-:W-:-:S02]  /*3280*/  FFMA R25, R39, R97, R20 ;  /* 0x0000006127197223 */ /* 0x000fc40000000014 */
[----:B------:R-:W1:Y:S01]  /*3290*/  LDS.64 R20, [R82+0x408] ;  /* 0x0004080052147984 */ /* 0x000e620000000a00 */
[----:B------:R-:W-:Y:S02]  /*32a0*/  FFMA R97, R35, R97, R16 ;  /* 0x0000006123617223 */ /* 0x000fe40000000010 */
[C---:B----4-:R-:W-:Y:S02]  /*32b0*/  FFMA R16, R28.reuse, R64, R25 ;  /* 0x000000401c107223 */ /* 0x050fe40000000019 */
[-C--:B------:R-:W-:Y:S02]  /*32c0*/  FFMA R99, R99, R31.reuse, R54 ;  /* 0x0000001f63637223 */ /* 0x080fe40000000036 */
[----:B------:R-:W-:Y:S02]  /*32d0*/  FFMA R89, R89, R31, R86 ;  /* 0x0000001f59597223 */ /* 0x000fe40000000056 */
[----:B------:R-:W-:Y:S02]  /*32e0*/  FFMA R101, R31, R101, R34 ;  /* 0x000000651f657223 */ /* 0x000fe40000000022 */
[----:B------:R-:W-:Y:S01]  /*32f0*/  FFMA R28, R28, R60, R97 ;  /* 0x0000003c1c1c7223 */ /* 0x000fe20000000061 */
[----:B------:R-:W2:Y:S01]  /*3300*/  LDS.64 R30, [R82+0x88] ;  /* 0x00008800521e7984 */ /* 0x000ea20000000a00 */
[----:B------:R-:W-:-:S02]  /*3310*/  FFMA R105, R24, R76, R105 ;  /* 0x0000004c18697223 */ /* 0x000fc40000000069 */
[----:B-----5:R-:W-:Y:S01]  /*3320*/  FFMA R16, R73, R33, R16 ;  /* 0x0000002149107223 */ /* 0x020fe20000000010 */
[----:B------:R-:W3:Y:S01]  /*3330*/  LDS.64 R24, [R82+0xb10] ;  /* 0x000b100052187984 */ /* 0x000ee20000000a00 */
[----:B------:R-:W-:Y:S02]  /*3340*/  FFMA R28, R33, R77, R28 ;  /* 0x0000004d211c7223 */ /* 0x000fe4000000001c */
[-C--:B------:R-:W-:Y:S02]  /*3350*/  FFMA R47, R90, R72.reuse, R45 ;  /* 0x000000485a2f7223 */ /* 0x080fe4000000002d */
[----:B------:R-:W-:Y:S02]  /*3360*/  FFMA R45, R92, R72, R55 ;  /* 0x000000485c2d7223 */ /* 0x000fe40000000037 */
[----:B------:R-:W-:Y:S02]  /*3370*/  FFMA R55, R71, R17, R16 ;  /* 0x0000001147377223 */ /* 0x000fe40000000010 */
[----:B------:R-:W-:-:S02]  /*3380*/  FFMA R59, R72, R32, R69 ;  /* 0x00000020483b7223 */ /* 0x000fc40000000045 */
[----:B------:R-:W-:Y:S02]  /*3390*/  FFMA R17, R43, R17, R28 ;  /* 0x000000112b117223 */ /* 0x000fe4000000001c */
[----:B------:R-:W-:Y:S02]  /*33a0*/  FFMA R63, R32, R76, R101 ;  /* 0x0000004c203f7223 */ /* 0x000fe40000000065 */
[----:B------:R-:W4:Y:S01]  /*33b0*/  LDS.64 R32, [R82+0x790] ;  /* 0x0007900052207984 */ /* 0x000f220000000a00 */
[-C--:B------:R-:W-:Y:S02]  /*33c0*/  FFMA R28, R56, R22.reuse, R55 ;  /* 0x00000016381c7223 */ /* 0x080fe40000000037 */
[----:B------:R-:W-:Y:S02]  /*33d0*/  FFMA R34, R52, R22, R17 ;  /* 0x0000001634227223 */ /* 0x000fe40000000011 */
[----:B------:R-:W-:Y:S02]  /*33e0*/  FFMA R16, R26, R70, R87 ;  /* 0x000000461a107223 */ /* 0x000fe40000000057 */
[----:B------:R-:W-:-:S02]  /*33f0*/  FFMA R69, R65, R29, R28 ;  /* 0x0000001d41457223 */ /* 0x000fc4000000001c */
[----:B------:R-:W-:Y:S02]  /*3400*/  FFMA R22, R26, R42, R103 ;  /* 0x0000002a1a167223 */ /* 0x000fe40000000067 */
[----:B------:R-:W-:Y:S02]  /*3410*/  FFMA R29, R61, R29, R34 ;  /* 0x0000001d3d1d7223 */ /* 0x000fe40000000022 */
[C---:B------:R-:W-:Y:S02]  /*3420*/  FFMA R17, R23.reuse, R39, R16 ;  /* 0x0000002717117223 */ /* 0x040fe40000000010 */
[----:B------:R-:W-:Y:S02]  /*3430*/  FFMA R55, R23, R35, R22 ;  /* 0x0000002317377223 */ /* 0x000fe40000000016 */
[-C--:B0-----:R-:W-:Y:S02]  /*3440*/  FFMA R69, R74, R36.reuse, R69 ;  /* 0x000000244a457223 */ /* 0x081fe40000000045 */
[----:B------:R-:W-:-:S02]  /*3450*/  FFMA R87, R78, R36, R29 ;  /* 0x000000244e577223 */ /* 0x000fc4000000001d */
[----:B------:R-:W0:Y:S01]  /*3460*/  LDS.64 R28, [R82+0x410] ;  /* 0x00041000521c7984 */ /* 0x000e220000000a00 */
[C---:B------:R-:W-:Y:S02]  /*3470*/  FFMA R16, R18.reuse, R64, R17 ;  /* 0x0000004012107223 */ /* 0x040fe40000000011 */
[----:B------:R-:W-:Y:S02]  /*3480*/  FFMA R22, R18, R60, R55 ;  /* 0x0000003c12167223 */ /* 0x000fe40000000037 */
[C---:B------:R-:W-:Y:S02]  /*3490*/  FFMA R34, R26.reuse, R48, R69 ;  /* 0x000000301a227223 */ /* 0x040fe40000000045 */
[----:B------:R-:W-:Y:S02]  /*34a0*/  FFMA R36, R26, R44, R87 ;  /* 0x0000002c1a247223 */ /* 0x000fe40000000057 */
[C---:B------:R-:W-:Y:S01]  /*34b0*/  FFMA R16, R37.reuse, R73, R16 ;  /* 0x0000004925107223 */ /* 0x040fe20000000010 */
[----:B------:R-:W-:Y:S01]  /*34c0*/  LDS.64 R86, [R82+0xb18] ;  /* 0x000b180052567984 */ /* 0x000fe20000000a00 */
[----:B------:R-:W-:-:S02]  /*34d0*/  FFMA R26, R37, R77, R22 ;  /* 0x0000004d251a7223 */ /* 0x000fc40000000016 */
[C---:B------:R-:W-:Y:S02]  /*34e0*/  FFMA R55, R23.reuse, R57, R34 ;  /* 0x0000003917377223 */ /* 0x040fe40000000022 */
[----:B------:R-:W-:Y:S02]  /*34f0*/  FFMA R69, R23, R53, R36 ;  /* 0x0000003517457223 */ /* 0x000fe40000000024 */
[----:B------:R-:W5:Y:S01]  /*3500*/  LDS.64 R22, [R82+0x90] ;  /* 0x0000900052167984 */ /* 0x000f620000000a00 */
[-C--:B------:R-:W-:Y:S02]  /*3510*/  FFMA R17, R71, R27.reuse, R16 ;  /* 0x0000001b47117223 */ /* 0x080fe40000000010 */
[----:B------:R-:W-:Y:S02]  /*3520*/  FFMA R27, R43, R27, R26 ;  /* 0x0000001b2b1b7223 */ /* 0x000fe4000000001a */
[C---:B------:R-:W-:Y:S02]  /*3530*/  FFMA R26, R18.reuse, R66, R55 ;  /* 0x00000042121a7223 */ /* 0x040fe40000000037 */
[----:B------:R-:W-:-:S02]  /*3540*/  FFMA R18, R18, R62, R69 ;  /* 0x0000003e12127223 */ /* 0x000fc40000000045 */
[-C--:B-1----:R-:W-:Y:S02]  /*3550*/  FFMA R16, R56, R20.reuse, R17 ;  /* 0x0000001438107223 */ /* 0x082fe40000000011 */
[----:B------:R-:W-:Y:S02]  /*3560*/  FFMA R20, R52, R20, R27 ;  /* 0x0000001434147223 */ /* 0x000fe4000000001b */
[----:B------:R-:W-:Y:S02]  /*3570*/  FFMA R49, R92, R76, R89 ;  /* 0x0000004c5c317223 */ /* 0x000fe40000000059 */
[C---:B------:R-:W-:Y:S02]  /*3580*/  FFMA R17, R37.reuse, R75, R26 ;  /* 0x0000004b25117223 */ /* 0x040fe4000000001a */
[----:B------:R-:W-:Y:S01]  /*3590*/  FFMA R89, R37, R79, R18 ;  /* 0x0000004f25597223 */ /* 0x000fe20000000012 */
[----:B------:R-:W1:Y:S01]  /*35a0*/  LDS.64 R26, [R82+0x798] ;  /* 0x00079800521a7984 */ /* 0x000e620000000a00 */
[----:B------:R-:W-:-:S02]  /*35b0*/  FFMA R37, R65, R19, R16 ;  /* 0x0000001341257223 */ /* 0x000fc40000000010 */
[----:B------:R-:W-:Y:S02]  /*35c0*/  FFMA R19, R61, R19, R20 ;  /* 0x000000133d137223 */ /* 0x000fe40000000014 */
[C---:B--2---:R-:W-:Y:S02]  /*35d0*/  FFMA R16, R30.reuse, R70, R41 ;  /* 0x000000461e107223 */ /* 0x044fe40000000029 */
[----:B------:R-:W-:Y:S02]  /*35e0*/  FFMA R18, R30, R42, R105 ;  /* 0x0000002a1e127223 */ /* 0x000fe40000000069 */
[-C--:B---3--:R-:W-:Y:S02]  /*35f0*/  FFMA R55, R78, R24.reuse, R19 ;  /* 0x000000184e377223 */ /* 0x088fe40000000013 */
[----:B------:R-:W-:Y:S02]  /*3600*/  FFMA R19, R21, R39, R16 ;  /* 0x0000002715137223 */ /* 0x000fe40000000010 */
[----:B------:R-:W-:-:S02]  /*3610*/  FFMA R41, R74, R24, R37 ;  /* 0x000000184a297223 */ /* 0x000fc40000000025 */
[----:B------:R-:W-:Y:S02]  /*3620*/  FFMA R37, R21, R35, R18 ;  /* 0x0000002315257223 */ /* 0x000fe40000000012 */
[----:B----4-:R-:W-:Y:S02]  /*3630*/  FFMA R16, R32, R64, R19 ;  /* 0x0000004020107223 */ /* 0x010fe40000000013 */
[----:B------:R-:W-:Y:S01]  /*3640*/  FFMA R24, R30, R48, R41 ;  /* 0x000000301e187223 */ /* 0x000fe20000000029 */
[----:B------:R-:W2:Y:S01]  /*3650*/  LDS.64 R18, [R82+0x418] ;  /* 0x0004180052127984 */ /* 0x000ea20000000a00 */
[----:B------:R-:W-:Y:S02]  /*3660*/  FFMA R20, R32, R60, R37 ;  /* 0x0000003c20147223 */ /* 0x000fe40000000025 */
[----:B------:R-:W-:Y:S01]  /*3670*/  FFMA R30, R30, R44, R55 ;  /* 0x0000002c1e1e7223 */ /* 0x000fe20000000037 */
[----:B------:R-:W3:Y:S01]  /*3680*/  LDS.64 R40, [R82+0x98] ;  /* 0x0000980052287984 */ /* 0x000ee20000000a00 */
[----:B------:R-:W-:-:S02]  /*3690*/  FFMA R16, R25, R73, R16 ;  /* 0x0000004919107223 */ /* 0x000fc40000000010 */
[----:B------:R-:W-:Y:S02]  /*36a0*/  FFMA R20, R25, R77, R20 ;  /* 0x0000004d19147223 */ /* 0x000fe40000000014 */
[C---:B------:R-:W-:Y:S02]  /*36b0*/  FFMA R37, R21.reuse, R57, R24 ;  /* 0x0000003915257223 */ /* 0x040fe40000000018 */
[----:B------:R-:W-:Y:S02]  /*36c0*/  FFMA R55, R21, R53, R30 ;  /* 0x0000003515377223 */ /* 0x000fe4000000001e */
[-C--:B------:R-:W-:Y:S02]  /*36d0*/  FFMA R21, R71, R31.reuse, R16 ;  /* 0x0000001f47157223 */ /* 0x080fe40000000010 */
[----:B------:R-:W-:Y:S02]  /*36e0*/  FFMA R31, R43, R31, R20 ;  /* 0x0000001f2b1f7223 */ /* 0x000fe40000000014 */
[----:B------:R-:W-:-:S02]  /*36f0*/  FFMA R24, R32, R66, R37 ;  /* 0x0000004220187223 */ /* 0x000fc40000000025 */
[----:B0-----:R-:W-:Y:S02]  /*3700*/  FFMA R16, R56, R28, R21 ;  /* 0x0000001c38107223 */ /* 0x001fe40000000015 */
[----:B------:R-:W-:Y:S01]  /*3710*/  FFMA R32, R32, R62, R55 ;  /* 0x0000003e20207223 */ /* 0x000fe20000000037 */
[----:B------:R-:W0:Y:S01]  /*3720*/  LDS.64 R20, [R82+0xb20] ;  /* 0x000b200052147984 */ /* 0x000e220000000a00 */
[----:B------:R-:W-:-:S03]  /*3730*/  FFMA R28, R52, R28, R31 ;  /* 0x0000001c341c7223 */ /* 0x000fc6000000001f */
[----:B------:R-:W4:Y:S01]  /*3740*/  LDS.64 R30, [R82+0x7a0] ;  /* 0x0007a000521e7984 */ /* 0x000f220000000a00 */
[----:B------:R-:W-:Y:S02]  /*3750*/  FFMA R67, R50, R76, R67 ;  /* 0x0000004c32437223 */ /* 0x000fe40000000043 */
[C---:B------:R-:W-:Y:S02]  /*3760*/  FFMA R37, R25.reuse, R75, R24 ;  /* 0x0000004b19257223 */ /* 0x040fe40000000018 */
[----:B------:R-:W-:Y:S02]  /*3770*/  FFMA R95, R25, R79, R32 ;  /* 0x0000004f195f7223 */ /* 0x000fe40000000020 */
[-C--:B------:R-:W-:Y:S02]  /*3780*/  FFMA R25, R65, R33.reuse, R16 ;  /* 0x0000002141197223 */ /* 0x080fe40000000010 */
[----:B------:R-:W-:Y:S02]  /*3790*/  FFMA R33, R61, R33, R28 ;  /* 0x000000213d217223 */ /* 0x000fe4000000001c */
[----:B-----5:R-:W-:-:S02]  /*37a0*/  FFMA R16, R22, R70, R51 ;  /* 0x0000004616107223 */ /* 0x020fc40000000033 */
[----:B------:R-:W-:Y:S02]  /*37b0*/  FFMA R24, R22, R42, R67 ;  /* 0x0000002a16187223 */ /* 0x000fe40000000043 */
[-C--:B------:R-:W-:Y:S02]  /*37c0*/  FFMA R25, R74, R86.reuse, R25 ;  /* 0x000000564a197223 */ /* 0x080fe40000000019 */
[----:B------:R-:W-:Y:S02]  /*37d0*/  FFMA R55, R78, R86, R33 ;  /* 0x000000564e377223 */ /* 0x000fe40000000021 */
[C---:B------:R-:W-:Y:S02]  /*37e0*/  FFMA R33, R29.reuse, R39, R16 ;  /* 0x000000271d217223 */ /* 0x040fe40000000010 */
[----:B------:R-:W-:Y:S02]  /*37f0*/  FFMA R51, R29, R35, R24 ;  /* 0x000000231d337223 */ /* 0x000fe40000000018 */
[----:B------:R-:W-:-:S02]  /*3800*/  FFMA R28, R22, R48, R25 ;  /* 0x00000030161c7223 */ /* 0x000fc40000000019 */
[----:B------:R-:W-:Y:S01]  /*3810*/  FFMA R32, R22, R44, R55 ;  /* 0x0000002c16207223 */ /* 0x000fe20000000037 */
[----:B------:R-:W5:Y:S01]  /*3820*/  LDS.64 R24, [R82+0x420] ;  /* 0x0004200052187984 */ /* 0x000f620000000a00 */
[C---:B-1----:R-:W-:Y:S02]  /*3830*/  FFMA R16, R26.reuse, R64, R33 ;  /* 0x000000401a107223 */ /* 0x042fe40000000021 */
[----:B------:R-:W-:Y:S01]  /*3840*/  FFMA R22, R26, R60, R51 ;  /* 0x0000003c1a167223 */ /* 0x000fe20000000033 */
[----:B------:R-:W-:Y:S01]  /*3850*/  LDS.64 R54, [R82+0x428] ;  /* 0x0004280052367984 */ /* 0x000fe20000000a00 */
[C---:B------:R-:W-:Y:S02]  /*3860*/  FFMA R33, R29.reuse, R57, R28 ;  /* 0x000000391d217223 */ /* 0x040fe4000000001c */
[----:B------:R-:W-:Y:S02]  /*3870*/  FFMA R29, R29, R53, R32 ;  /* 0x000000351d1d7223 */ /* 0x000fe40000000020 */
[----:B------:R-:W-:-:S02]  /*3880*/  FFMA R22, R87, R77, R22 ;  /* 0x0000004d57167223 */ /* 0x000fc40000000016 */
[----:B------:R-:W-:Y:S02]  /*3890*/  FFMA R16, R87, R73, R16 ;  /* 0x0000004957107223 */ /* 0x000fe40000000010 */
[C---:B------:R-:W-:Y:S02]  /*38a0*/  FFMA R32, R26.reuse, R66, R33 ;  /* 0x000000421a207223 */ /* 0x040fe40000000021 */
[----:B------:R-:W-:Y:S02]  /*38b0*/  FFMA R26, R26, R62, R29 ;  /* 0x0000003e1a1a7223 */ /* 0x000fe4000000001d */
[----:B------:R-:W1:Y:S01]  /*38c0*/  LDS.64 R28, [R82+0xb28] ;  /* 0x000b2800521c7984 */ /* 0x000e620000000a00 */
[-C--:B------:R-:W-:Y:S02]  /*38d0*/  FFMA R33, R71, R23.reuse, R16 ;  /* 0x0000001747217223 */ /* 0x080fe40000000010 */
[----:B------:R-:W-:Y:S02]  /*38e0*/  FFMA R51, R43, R23, R22 ;  /* 0x000000172b337223 */ /* 0x000fe40000000016 */
[----:B------:R-:W1:Y:S01]  /*38f0*/  LDS.64 R22, [R82+0xa0] ;  /* 0x0000a00052167984 */ /* 0x000e620000000a00 */
[----:B------:R-:W-:-:S02]  /*3900*/  FFMA R69, R87, R75, R32 ;  /* 0x0000004b57457223 */ /* 0x000fc40000000020 */
[----:B------:R-:W-:Y:S02]  /*3910*/  FFMA R87, R87, R79, R26 ;  /* 0x0000004f57577223 */ /* 0x000fe4000000001a */
[----:B--2---:R-:W-:Y:S02]  /*3920*/  FFMA R26, R56, R18, R33 ;  /* 0x00000012381a7223 */ /* 0x004fe40000000021 */
[----:B------:R-:W-:Y:S01]  /*3930*/  FFMA R99, R90, R76, R99 ;  /* 0x0000004c5a637223 */ /* 0x000fe20000000063 */
[----:B------:R-:W2:Y:S01]  /*3940*/  LDS.64 R32, [R82+0xa8] ;  /* 0x0000a80052207984 */ /* 0x000ea20000000a00 */
[----:B------:R-:W-:Y:S02]  /*3950*/  FFMA R34, R52, R18, R51 ;  /* 0x0000001234227223 */ /* 0x000fe40000000033 */
[----:B---3--:R-:W-:Y:S02]  /*3960*/  FFMA R16, R40, R70, R47 ;  /* 0x0000004628107223 */ /* 0x008fe4000000002f */
[----:B------:R-:W3:Y:S01]  /*3970*/  LDS.64 R46, [R82+0x7a8] ;  /* 0x0007a800522e7984 */ /* 0x000ee20000000a00 */
[----:B------:R-:W-:-:S02]  /*3980*/  FFMA R91, R65, R27, R26 ;  /* 0x0000001b415b7223 */ /* 0x000fc4000000001a */
[----:B------:R-:W-:Y:S02]  /*3990*/  FFMA R18, R40, R42, R99 ;  /* 0x0000002a28127223 */ /* 0x000fe40000000063 */
[----:B------:R-:W-:Y:S02]  /*39a0*/  FFMA R51, R19, R39, R16 ;  /* 0x0000002713337223 */ /* 0x000fe40000000010 */
[----:B------:R-:W-:Y:S02]  /*39b0*/  FFMA R27, R61, R27, R34 ;  /* 0x0000001b3d1b7223 */ /* 0x000fe40000000022 */
[-C--:B0-----:R-:W-:Y:S02]  /*39c0*/  FFMA R91, R74, R20.reuse, R91 ;  /* 0x000000144a5b7223 */ /* 0x081fe4000000005b */
[----:B------:R-:W-:Y:S02]  /*39d0*/  FFMA R67, R19, R35, R18 ;  /* 0x0000002313437223 */ /* 0x000fe40000000012 */
[----:B------:R-:W-:-:S02]  /*39e0*/  FFMA R27, R78, R20, R27 ;  /* 0x000000144e1b7223 */ /* 0x000fc4000000001b */
[----:B----4-:R-:W-:Y:S02]  /*39f0*/  FFMA R16, R30, R64, R51 ;  /* 0x000000401e107223 */ /* 0x010fe40000000033 */
[----:B------:R-:W0:Y:S01]  /*3a00*/  LDS.64 R50, [R82+0x7b0] ;  /* 0x0007b00052327984 */ /* 0x000e220000000a00 */
[----:B------:R-:W-:Y:S02]  /*3a10*/  FFMA R20, R40, R48, R91 ;  /* 0x0000003028147223 */ /* 0x000fe4000000005b */
[----:B------:R-:W-:Y:S02]  /*3a20*/  FFMA R18, R30, R60, R67 ;  /* 0x0000003c1e127223 */ /* 0x000fe40000000043 */
[----:B------:R-:W-:Y:S02]  /*3a30*/  FFMA R40, R40, R44, R27 ;  /* 0x0000002c28287223 */ /* 0x000fe4000000001b */
[----:B------:R-:W4:Y:S01]  /*3a40*/  LDS.64 R26, [R82+0xb30] ;  /* 0x000b3000521a7984 */ /* 0x000f220000000a00 */
[----:B------:R-:W-:-:S02]  /*3a50*/  FFMA R16, R21, R73, R16 ;  /* 0x0000004915107223 */ /* 0x000fc40000000010 */
[----:B------:R-:W-:Y:S02]  /*3a60*/  FFMA R91, R19, R57, R20 ;  /* 0x00000039135b7223 */ /* 0x000fe40000000014 */
[----:B------:R-:W-:Y:S02]  /*3a70*/  FFMA R18, R21, R77, R18 ;  /* 0x0000004d15127223 */ /* 0x000fe40000000012 */
[----:B------:R-:W-:Y:S02]  /*3a80*/  FFMA R19, R19, R53, R40 ;  /* 0x0000003513137223 */ /* 0x000fe40000000028 */
[-C--:B------:R-:W-:Y:S02]  /*3a90*/  FFMA R67, R71, R41.reuse, R16 ;  /* 0x0000002947437223 */ /* 0x080fe40000000010 */
[----:B------:R-:W-:Y:S02]  /*3aa0*/  FFMA R41, R43, R41, R18 ;  /* 0x000000292b297223 */ /* 0x000fe40000000012 */
[----:B------:R-:W-:-:S02]  /*3ab0*/  FFMA R20, R30, R66, R91 ;  /* 0x000000421e147223 */ /* 0x000fc4000000005b */
[----:B------:R-:W-:Y:S02]  /*3ac0*/  FFMA R30, R30, R62, R19 ;  /* 0x0000003e1e1e7223 */ /* 0x000fe40000000013 */
[----:B------:R-:W0:Y:S01]  /*3ad0*/  LDS.64 R18, [R82+0x430] ;  /* 0x0004300052127984 */ /* 0x000e220000000a00 */
[-C--:B-----5:R-:W-:Y:S02]  /*3ae0*/  FFMA R16, R56, R24.reuse, R67 ;  /* 0x0000001838107223 */ /* 0x0a0fe40000000043 */
[----:B------:R-:W-:Y:S02]  /*3af0*/  FFMA R24, R52, R24, R41 ;  /* 0x0000001834187223 */ /* 0x000fe40000000029 */
[-C--:B------:R-:W-:Y:S02]  /*3b00*/  FFMA R67, R65, R31.reuse, R16 ;  /* 0x0000001f41437223 */ /* 0x080fe40000000010 */
[----:B------:R-:W-:Y:S02]  /*3b10*/  FFMA R31, R61, R31, R24 ;  /* 0x0000001f3d1f7223 */ /* 0x000fe40000000018 */
[----:B------:R-:W-:-:S02]  /*3b20*/  FFMA R41, R21, R75, R20 ;  /* 0x0000004b15297223 */ /* 0x000fc40000000014 */
[----:B------:R-:W-:Y:S02]  /*3b30*/  FFMA R99, R21, R79, R30 ;  /* 0x0000004f15637223 */ /* 0x000fe4000000001e */
[----:B------:R-:W5:Y:S01]  /*3b40*/  LDS.64 R20, [R82+0xb38] ;  /* 0x000b380052147984 */ /* 0x000f620000000a00 */
[-C--:B-1----:R-:W-:Y:S02]  /*3b50*/  FFMA R67, R74, R28.reuse, R67 ;  /* 0x0000001c4a437223 */ /* 0x082fe40000000043 */
[----:B------:R-:W-:Y:S01]  /*3b60*/  FFMA R31, R78, R28, R31 ;  /* 0x0000001c4e1f7223 */ /* 0x000fe2000000001f */
[----:B------:R-:W1:Y:S01]  /*3b70*/  LDS R30, [R82+0xb0] ;  /* 0x0000b000521e7984 */ /* 0x000e620000000800 */
[C---:B------:R-:W-:Y:S02]  /*3b80*/  FFMA R16, R22.reuse, R70, R45 ;  /* 0x0000004616107223 */ /* 0x040fe4000000002d */
[C---:B------:R-:W-:Y:S02]  /*3b90*/  FFMA R24, R22.reuse, R42, R49 ;  /* 0x0000002a16187223 */ /* 0x040fe40000000031 */
[----:B------:R-:W-:-:S02]  /*3ba0*/  FFMA R28, R22, R48, R67 ;  /* 0x00000030161c7223 */ /* 0x000fc40000000043 */
[----:B------:R-:W-:Y:S02]  /*3bb0*/  FFMA R22, R22, R44, R31 ;  /* 0x0000002c16167223 */ /* 0x000fe4000000001f */
[C---:B------:R-:W-:Y:S02]  /*3bc0*/  FFMA R31, R25.reuse, R39, R16 ;  /* 0x00000027191f7223 */ /* 0x040fe40000000010 */
[----:B--2---:R-:W-:Y:S02]  /*3bd0*/  FFMA R70, R32, R70, R59 ;  /* 0x0000004620467223 */ /* 0x004fe4000000003b */
[----:B---3--:R-:W-:Y:S02]  /*3be0*/  FFMA R16, R46, R64, R31 ;  /* 0x000000402e107223 */ /* 0x008fe4000000001f */
[----:B------:R-:W-:Y:S01]  /*3bf0*/  FFMA R42, R32, R42, R63 ;  /* 0x0000002a202a7223 */ /* 0x000fe2000000003f */
[----:B------:R-:W2:Y:S01]  /*3c00*/  LDS R31, [R82+0x7b8] ;  /* 0x0007b800521f7984 */ /* 0x000ea20000000800 */
[----:B------:R-:W-:-:S02]  /*3c10*/  FFMA R45, R25, R35, R24 ;  /* 0x00000023192d7223 */ /* 0x000fc40000000018 */
[C---:B------:R-:W-:Y:S02]  /*3c20*/  FFMA R39, R55.reuse, R39, R70 ;  /* 0x0000002737277223 */ /* 0x040fe40000000046 */
[----:B------:R-:W-:Y:S02]  /*3c30*/  FFMA R35, R55, R35, R42 ;  /* 0x0000002337237223 */ /* 0x000fe4000000002a */
[----:B------:R-:W-:Y:S02]  /*3c40*/  FFMA R67, R25, R53, R22 ;  /* 0x0000003519437223 */ /* 0x000fe40000000016 */
[----:B------:R-:W-:Y:S02]  /*3c50*/  FFMA R22, R46, R60, R45 ;  /* 0x0000003c2e167223 */ /* 0x000fe4000000002d */
[C---:B0-----:R-:W-:Y:S02]  /*3c60*/  FFMA R64, R50.reuse, R64, R39 ;  /* 0x0000004032407223 */ /* 0x041fe40000000027 */
[----:B------:R-:W-:-:S02]  /*3c70*/  FFMA R60, R50, R60, R35 ;  /* 0x0000003c323c7223 */ /* 0x000fc40000000023 */
[-C--:B------:R-:W-:Y:S02]  /*3c80*/  FFMA R16, R29, R73.reuse, R16 ;  /* 0x000000491d107223 */ /* 0x080fe40000000010 */
[----:B----4-:R-:W-:Y:S02]  /*3c90*/  FFMA R64, R27, R73, R64 ;  /* 0x000000491b407223 */ /* 0x010fe40000000040 */
[-C--:B------:R-:W-:Y:S02]  /*3ca0*/  FFMA R22, R29, R77.reuse, R22 ;  /* 0x0000004d1d167223 */ /* 0x080fe40000000016 */
[----:B------:R-:W-:Y:S02]  /*3cb0*/  FFMA R60, R27, R77, R60 ;  /* 0x0000004d1b3c7223 */ /* 0x000fe4000000003c */
[----:B------:R-:W-:Y:S02]  /*3cc0*/  FFMA R49, R25, R57, R28 ;  /* 0x0000003919317223 */ /* 0x000fe4000000001c */
[----:B------:R-:W-:-:S02]  /*3cd0*/  FFMA R25, R71, R23, R16 ;  /* 0x0000001747197223 */ /* 0x000fc40000000010 */
[----:B------:R-:W-:Y:S02]  /*3ce0*/  FFMA R71, R71, R33, R64 ;  /* 0x0000002147477223 */ /* 0x000fe40000000040 */
[C---:B------:R-:W-:Y:S02]  /*3cf0*/  FFMA R23, R43.reuse, R23, R22 ;  /* 0x000000172b177223 */ /* 0x040fe40000000016 */
[----:B------:R-:W-:Y:S02]  /*3d00*/  FFMA R33, R43, R33, R60 ;  /* 0x000000212b217223 */ /* 0x000fe4000000003c */
[----:B------:R-:W-:Y:S02]  /*3d10*/  FFMA R16, R56, R54, R25 ;  /* 0x0000003638107223 */ /* 0x000fe40000000019 */
[----:B------:R-:W-:Y:S02]  /*3d20*/  FFMA R56, R18, R56, R71 ;  /* 0x0000003812387223 */ /* 0x000fe40000000047 */
[----:B------:R-:W-:-:S02]  /*3d30*/  FFMA R54, R52, R54, R23 ;  /* 0x0000003634367223 */ /* 0x000fc40000000017 */
[----:B------:R-:W-:Y:S02]  /*3d40*/  FFMA R18, R18, R52, R33 ;  /* 0x0000003412127223 */ /* 0x000fe40000000021 */
[C---:B------:R-:W-:Y:S02]  /*3d50*/  FFMA R23, R65.reuse, R47, R16 ;  /* 0x0000002f41177223 */ /* 0x040fe40000000010 */
[----:B------:R-:W-:Y:S01]  /*3d60*/  FFMA R65, R65, R51, R56 ;  /* 0x0000003341417223 */ /* 0x000fe20000000038 */
[----:B------:R-:W-:Y:S01]  /*3d70*/  IADD3 R83, R83, 0x1, RZ ;  /* 0x0000000153537810 */ /* 0x000fe20007ffe0ff */
[C---:B------:R-:W-:Y:S02]  /*3d80*/  FFMA R47, R61.reuse, R47, R54 ;  /* 0x0000002f3d2f7223 */ /* 0x040fe40000000036 */
[----:B------:R-:W-:Y:S02]  /*3d90*/  FFMA R51, R61, R51, R18 ;  /* 0x000000333d337223 */ /* 0x000fe40000000012 */
[----:B------:R-:W-:-:S02]  /*3da0*/  FFMA R16, R46, R66, R49 ;  /* 0x000000422e107223 */ /* 0x000fc40000000031 */
[----:B------:R-:W-:Y:S02]  /*3db0*/  FFMA R23, R74, R26, R23 ;  /* 0x0000001a4a177223 */ /* 0x000fe40000000017 */
[----:B-----5:R-:W-:Y:S01]  /*3dc0*/  FFMA R65, R20, R74, R65 ;  /* 0x0000004a14417223 */ /* 0x020fe20000000041 */
[----:B------:R-:W-:Y:S01]  /*3dd0*/  ISETP.NE.AND P4, PT, R83, 0x80, PT ;  /* 0x000000805300780c */ /* 0x000fe20003f85270 */
[----:B------:R-:W-:Y:S02]  /*3de0*/  FFMA R47, R78, R26, R47 ;  /* 0x0000001a4e2f7223 */ /* 0x000fe4000000002f */
[----:B------:R-:W-:Y:S02]  /*3df0*/  FFMA R51, R20, R78, R51 ;  /* 0x0000004e14337223 */ /* 0x000fe40000000033 */
[----:B------:R-:W-:Y:S02]  /*3e00*/  FFMA R113, R29, R75, R16 ;  /* 0x0000004b1d717223 */ /* 0x000fe40000000010 */
[----:B------:R-:W-:-:S02]  /*3e10*/  FFMA R16, R32, R48, R23 ;  /* 0x0000003020107223 */ /* 0x000fc40000000017 */
[----:B-1----:R-:W-:Y:S02]  /*3e20*/  FFMA R48, R30, R48, R65 ;  /* 0x000000301e307223 */ /* 0x002fe40000000041 */
[-C--:B------:R-:W-:Y:S02]  /*3e30*/  FFMA R32, R32, R44.reuse, R47 ;  /* 0x0000002c20207223 */ /* 0x080fe4000000002f */
[----:B------:R-:W-:Y:S02]  /*3e40*/  FFMA R30, R30, R44, R51 ;  /* 0x0000002c1e1e7223 */ /* 0x000fe40000000033 */
[C---:B------:R-:W-:Y:S02]  /*3e50*/  FFMA R23, R55.reuse, R57, R16 ;  /* 0x0000003937177223 */ /* 0x040fe40000000010 */
[----:B------:R-:W-:Y:S02]  /*3e60*/  FFMA R55, R55, R53, R32 ;  /* 0x0000003537377223 */ /* 0x000fe40000000020 */
[----:B------:R-:W-:-:S02]  /*3e70*/  FFMA R57, R57, R19, R48 ;  /* 0x0000001339397223 */ /* 0x000fc40000000030 */
[----:B------:R-:W-:Y:S02]  /*3e80*/  FFMA R30, R53, R19, R30 ;  /* 0x00000013351e7223 */ /* 0x000fe4000000001e */
[----:B------:R-:W-:Y:S02]  /*3e90*/  FFMA R16, R50, R66, R23 ;  /* 0x0000004232107223 */ /* 0x000fe40000000017 */
[-C--:B------:R-:W-:Y:S02]  /*3ea0*/  FFMA R46, R46, R62.reuse, R67 ;  /* 0x0000003e2e2e7223 */ /* 0x080fe40000000043 */
[----:B------:R-:W-:Y:S02]  /*3eb0*/  FFMA R50, R50, R62, R55 ;  /* 0x0000003e32327223 */ /* 0x000fe40000000037 */
[C---:B--2---:R-:W-:Y:S02]  /*3ec0*/  FFMA R66, R31.reuse, R66, R57 ;  /* 0x000000421f427223 */ /* 0x044fe40000000039 */
[----:B------:R-:W-:-:S02]  /*3ed0*/  FFMA R30, R31, R62, R30 ;  /* 0x0000003e1f1e7223 */ /* 0x000fc4000000001e */
[----:B------:R-:W-:Y:S02]  /*3ee0*/  FFMA R115, R29, R79, R46 ;  /* 0x0000004f1d737223 */ /* 0x000fe4000000002e */
[C---:B------:R-:W-:Y:S02]  /*3ef0*/  FFMA R103, R27.reuse, R75, R16 ;  /* 0x0000004b1b677223 */ /* 0x040fe40000000010 */
[----:B------:R-:W-:Y:S02]  /*3f00*/  FFMA R105, R27, R79, R50 ;  /* 0x0000004f1b697223 */ /* 0x000fe40000000032 */
[-C--:B------:R-:W-:Y:S02]  /*3f10*/  FFMA R101, R75, R21.reuse, R66 ;  /* 0x000000154b657223 */ /* 0x080fe40000000042 */
[----:B------:R-:W-:Y:S01]  /*3f20*/  FFMA R117, R79, R21, R30 ;  /* 0x000000154f757223 */ /* 0x000fe2000000001e */
[----:B------:R-:W-:Y:S01]  /*3f30*/  @!P4 CALL.REL.NOINC `(.L_x_0) ;  /* 0x000000100000c944 */ /* 0x000fe20003c00000 */
[----:B------:R-:W-:Y:S05]  /*3f40*/  BRA `(.L_x_1) ;  /* 0xffffd35000007947 */ /* 0x000fea000383ffff */
.L_x_0:
[----:B------:R-:W0:Y:S02]  /*3f50*/  S2R R3, SR_CTAID.X ;  /* 0x0000000000037919 */ /* 0x000e240000002500 */
[----:B0-----:R-:W-:-:S05]  /*3f60*/  LEA R3, R3, R0, 0x4 ;  /* 0x0000000003037211 */ /* 0x001fca00078e20ff */
[----:B------:R-:W-:-:S05]  /*3f70*/  IMAD R2, R3, 0xe, R84 ;  /* 0x0000000e03027824 */ /* 0x000fca00078e0254 */
[----:B------:R-:W-:-:S05]  /*3f80*/  LEA R2, R2, -R2, 0x3 ;  /* 0x8000000202027211 */ /* 0x000fca00078e18ff */
[----:B------:R-:W-:-:S05]  /*3f90*/  IMAD.WIDE R2, R2, R81, c[0x0][0x170] ;  /* 0x00005c0002027625 */ /* 0x000fca00078e0251 */
[----:B------:R-:W-:Y:S04]  /*3fa0*/  STG.E [R2.64], R17 ;  /* 0x0000001102007986 */ /* 0x000fe8000c101904 */
[----:B------:R-:W-:Y:S04]  /*3fb0*/  STG.E [R2.64+0x4], R37 ;  /* 0x0000042502007986 */ /* 0x000fe8000c101904 */
        /* <DEDUP_REMOVED lines=11> */
[----:B------:R-:W-:Y:S01]  /*4070*/  STG.E [R2.64+0xdc], R117 ;  /* 0x0000dc7502007986 */ /* 0x000fe2000c101904 */
[----:B------:R-:W-:Y:S05]  /*4080*/  EXIT ;  /* 0x000000000000794d */ /* 0x000fea0003800000 */
.L_x_2:
[----:B------:R-:W-:-:S00]  /*4090*/  BRA `(.L_x_2) ;  /* 0xfffffff000007947 */ /* 0x000fc0000383ffff */
[----:B------:R-:W-:-:S00]  /*40a0*/  NOP ;  /* 0x0000000000007918 */ /* 0x000fc00000000000 */
        /* <DEDUP_REMOVED lines=13> */
.L_x_3:


//--------------------- .nv.shared.candidate1     --------------------------
	.section	.nv.shared.candidate1,"aw",@nobits
	.align	4
.nv.shared.candidate1:
	.zero		8208
